//
// Generated by NVIDIA NVVM Compiler
//
// Compiler Build ID: CL-36424714
// Cuda compilation tools, release 13.0, V13.0.88
// Based on NVVM 20.0.0
//

.version 9.0
.target sm_100
.address_size 64

	// .globl	_Z25scanThreadInformation0GPUPfi
.global .align 4 .b8 __cudart_i2opi_f[24] = {65, 144, 67, 60, 153, 149, 98, 219, 192, 221, 52, 245, 209, 87, 39, 252, 41, 21, 68, 78, 110, 131, 249, 162};

.visible .entry _Z25scanThreadInformation0GPUPfi(
	.param .u64 .ptr .align 1 _Z25scanThreadInformation0GPUPfi_param_0,
	.param .u32 _Z25scanThreadInformation0GPUPfi_param_1
)
{
	.local .align 4 .b8 	__local_depot0[28];
	.reg .b64 	%SP;
	.reg .b64 	%SPL;
	.reg .pred 	%p<23>;
	.reg .b32 	%r<111>;
	.reg .b32 	%f<83>;
	.reg .b64 	%rd<61>;
	.reg .b64 	%fd<7>;

	mov.u64 	%SPL, __local_depot0;
	ld.param.u64 	%rd23, [_Z25scanThreadInformation0GPUPfi_param_0];
	ld.param.u32 	%r43, [_Z25scanThreadInformation0GPUPfi_param_1];
	add.u64 	%rd1, %SPL, 0;
	mov.u32 	%r44, %ctaid.x;
	mov.u32 	%r45, %ntid.x;
	mov.u32 	%r1, %tid.x;
	mad.lo.s32 	%r2, %r44, %r45, %r1;
	setp.ge.s32 	%p1, %r2, %r43;
	@%p1 bra 	$L__BB0_26;
	cvt.rn.f32.u32 	%f1, %r1;
	mul.f32 	%f15, %f1, 0f3F22F983;
	cvt.rni.s32.f32 	%r110, %f15;
	cvt.rn.f32.s32 	%f16, %r110;
	fma.rn.f32 	%f17, %f16, 0fBFC90FDA, %f1;
	fma.rn.f32 	%f18, %f16, 0fB3A22168, %f17;
	fma.rn.f32 	%f82, %f16, 0fA7C234C5, %f18;
	abs.f32 	%f3, %f1;
	setp.ltu.f32 	%p2, %f3, 0f47CE4780;
	mov.u32 	%r102, %r110;
	mov.f32 	%f80, %f82;
	@%p2 bra 	$L__BB0_9;
	setp.neu.f32 	%p3, %f3, 0f7F800000;
	@%p3 bra 	$L__BB0_4;
	mov.f32 	%f21, 0f00000000;
	mul.rn.f32 	%f80, %f1, %f21;
	mov.b32 	%r102, 0;
	bra.uni 	$L__BB0_9;
$L__BB0_4:
	mov.b32 	%r4, %f1;
	shl.b32 	%r47, %r4, 8;
	or.b32  	%r5, %r47, -2147483648;
	mov.b64 	%rd54, 0;
	mov.b32 	%r99, 0;
	mov.u64 	%rd52, __cudart_i2opi_f;
	mov.u64 	%rd53, %rd1;
$L__BB0_5:
	.pragma "nounroll";
	ld.global.nc.u32 	%r48, [%rd52];
	mad.wide.u32 	%rd27, %r48, %r5, %rd54;
	shr.u64 	%rd54, %rd27, 32;
	st.local.u32 	[%rd53], %rd27;
	add.s32 	%r99, %r99, 1;
	add.s64 	%rd53, %rd53, 4;
	add.s64 	%rd52, %rd52, 4;
	setp.ne.s32 	%p4, %r99, 6;
	@%p4 bra 	$L__BB0_5;
	shr.u32 	%r49, %r4, 23;
	st.local.u32 	[%rd1+24], %rd54;
	and.b32  	%r8, %r49, 31;
	add.s32 	%r50, %r49, -128;
	shr.u32 	%r51, %r50, 5;
	mul.wide.u32 	%rd28, %r51, 4;
	sub.s64 	%rd8, %rd1, %rd28;
	ld.local.u32 	%r100, [%rd8+24];
	ld.local.u32 	%r101, [%rd8+20];
	setp.eq.s32 	%p5, %r8, 0;
	@%p5 bra 	$L__BB0_8;
	shf.l.wrap.b32 	%r100, %r101, %r100, %r8;
	ld.local.u32 	%r52, [%rd8+16];
	shf.l.wrap.b32 	%r101, %r52, %r101, %r8;
$L__BB0_8:
	shr.u32 	%r53, %r100, 30;
	shf.l.wrap.b32 	%r54, %r101, %r100, 2;
	shl.b32 	%r55, %r101, 2;
	shr.u32 	%r56, %r54, 31;
	add.s32 	%r102, %r56, %r53;
	shr.s32 	%r57, %r54, 31;
	xor.b32  	%r58, %r57, %r54;
	xor.b32  	%r59, %r57, %r55;
	cvt.u64.u32 	%rd29, %r58;
	shl.b64 	%rd30, %rd29, 32;
	cvt.u64.u32 	%rd31, %r59;
	or.b64  	%rd32, %rd30, %rd31;
	cvt.rn.f64.s64 	%fd1, %rd32;
	mul.f64 	%fd2, %fd1, 0d3BF921FB54442D19;
	cvt.rn.f32.f64 	%f19, %fd2;
	neg.f32 	%f20, %f19;
	setp.lt.s32 	%p6, %r54, 0;
	selp.f32 	%f80, %f20, %f19, %p6;
$L__BB0_9:
	fma.rn.f32 	%f22, %f1, 0f3BBB989D, 0f3F000000;
	cvt.sat.f32.f32 	%f23, %f22;
	mov.f32 	%f24, 0f4B400001;
	mov.f32 	%f25, 0f437C0000;
	fma.rm.f32 	%f26, %f23, %f25, %f24;
	setp.ltu.f32 	%p7, %f3, 0f47CE4780;
	mul.rn.f32 	%f27, %f80, %f80;
	and.b32  	%r61, %r102, 1;
	setp.eq.b32 	%p8, %r61, 1;
	selp.f32 	%f28, 0f3F800000, %f80, %p8;
	fma.rn.f32 	%f29, %f27, %f28, 0f00000000;
	fma.rn.f32 	%f30, %f27, 0f37CBAC00, 0fBAB607ED;
	selp.f32 	%f31, %f30, 0fB94D4153, %p8;
	selp.f32 	%f32, 0f3D2AAABB, 0f3C0885E4, %p8;
	fma.rn.f32 	%f33, %f31, %f27, %f32;
	selp.f32 	%f34, 0fBEFFFFFF, 0fBE2AAAA8, %p8;
	fma.rn.f32 	%f35, %f33, %f27, %f34;
	fma.rn.f32 	%f36, %f35, %f29, %f28;
	and.b32  	%r62, %r102, 2;
	setp.eq.s32 	%p9, %r62, 0;
	mov.f32 	%f37, 0f00000000;
	sub.f32 	%f38, %f37, %f36;
	selp.f32 	%f39, %f36, %f38, %p9;
	add.f32 	%f40, %f26, 0fCB40007F;
	neg.f32 	%f41, %f40;
	fma.rn.f32 	%f42, %f1, 0f3FB8AA3B, %f41;
	fma.rn.f32 	%f43, %f1, 0f32A57060, %f42;
	ex2.approx.ftz.f32 	%f44, %f43;
	mov.b32 	%r63, %f26;
	shl.b32 	%r64, %r63, 23;
	mov.b32 	%f45, %r64;
	mul.f32 	%f46, %f44, %f45;
	mul.f32 	%f7, %f46, %f39;
	mov.u32 	%r106, %r110;
	mov.f32 	%f81, %f82;
	@%p7 bra 	$L__BB0_17;
	setp.neu.f32 	%p10, %f3, 0f7F800000;
	@%p10 bra 	$L__BB0_12;
	mov.f32 	%f49, 0f00000000;
	mul.rn.f32 	%f81, %f1, %f49;
	mov.b32 	%r106, 0;
	bra.uni 	$L__BB0_17;
$L__BB0_12:
	mov.b32 	%r17, %f1;
	shl.b32 	%r66, %r17, 8;
	or.b32  	%r18, %r66, -2147483648;
	mov.b64 	%rd57, 0;
	mov.b32 	%r103, 0;
	mov.u64 	%rd55, __cudart_i2opi_f;
	mov.u64 	%rd56, %rd1;
$L__BB0_13:
	.pragma "nounroll";
	ld.global.nc.u32 	%r67, [%rd55];
	mad.wide.u32 	%rd35, %r67, %r18, %rd57;
	shr.u64 	%rd57, %rd35, 32;
	st.local.u32 	[%rd56], %rd35;
	add.s32 	%r103, %r103, 1;
	add.s64 	%rd56, %rd56, 4;
	add.s64 	%rd55, %rd55, 4;
	setp.ne.s32 	%p11, %r103, 6;
	@%p11 bra 	$L__BB0_13;
	shr.u32 	%r68, %r17, 23;
	st.local.u32 	[%rd1+24], %rd57;
	and.b32  	%r21, %r68, 31;
	add.s32 	%r69, %r68, -128;
	shr.u32 	%r70, %r69, 5;
	mul.wide.u32 	%rd36, %r70, 4;
	sub.s64 	%rd15, %rd1, %rd36;
	ld.local.u32 	%r104, [%rd15+24];
	ld.local.u32 	%r105, [%rd15+20];
	setp.eq.s32 	%p12, %r21, 0;
	@%p12 bra 	$L__BB0_16;
	shf.l.wrap.b32 	%r104, %r105, %r104, %r21;
	ld.local.u32 	%r71, [%rd15+16];
	shf.l.wrap.b32 	%r105, %r71, %r105, %r21;
$L__BB0_16:
	shr.u32 	%r72, %r104, 30;
	shf.l.wrap.b32 	%r73, %r105, %r104, 2;
	shl.b32 	%r74, %r105, 2;
	shr.u32 	%r75, %r73, 31;
	add.s32 	%r106, %r75, %r72;
	shr.s32 	%r76, %r73, 31;
	xor.b32  	%r77, %r76, %r73;
	xor.b32  	%r78, %r76, %r74;
	cvt.u64.u32 	%rd37, %r77;
	shl.b64 	%rd38, %rd37, 32;
	cvt.u64.u32 	%rd39, %r78;
	or.b64  	%rd40, %rd38, %rd39;
	cvt.rn.f64.s64 	%fd3, %rd40;
	mul.f64 	%fd4, %fd3, 0d3BF921FB54442D19;
	cvt.rn.f32.f64 	%f47, %fd4;
	neg.f32 	%f48, %f47;
	setp.lt.s32 	%p13, %r73, 0;
	selp.f32 	%f81, %f48, %f47, %p13;
$L__BB0_17:
	setp.ltu.f32 	%p14, %f3, 0f47CE4780;
	add.s32 	%r80, %r106, 1;
	mul.rn.f32 	%f50, %f81, %f81;
	and.b32  	%r81, %r106, 1;
	setp.eq.b32 	%p15, %r81, 1;
	selp.f32 	%f51, %f81, 0f3F800000, %p15;
	fma.rn.f32 	%f52, %f50, %f51, 0f00000000;
	fma.rn.f32 	%f53, %f50, 0f37CBAC00, 0fBAB607ED;
	selp.f32 	%f54, 0fB94D4153, %f53, %p15;
	selp.f32 	%f55, 0f3C0885E4, 0f3D2AAABB, %p15;
	fma.rn.f32 	%f56, %f54, %f50, %f55;
	selp.f32 	%f57, 0fBE2AAAA8, 0fBEFFFFFF, %p15;
	fma.rn.f32 	%f58, %f56, %f50, %f57;
	fma.rn.f32 	%f59, %f58, %f52, %f51;
	and.b32  	%r82, %r80, 2;
	setp.eq.s32 	%p16, %r82, 0;
	mov.f32 	%f60, 0f00000000;
	sub.f32 	%f61, %f60, %f59;
	selp.f32 	%f62, %f59, %f61, %p16;
	mul.f32 	%f11, %f7, %f62;
	@%p14 bra 	$L__BB0_25;
	setp.neu.f32 	%p17, %f3, 0f7F800000;
	@%p17 bra 	$L__BB0_20;
	mov.f32 	%f65, 0f00000000;
	mul.rn.f32 	%f82, %f1, %f65;
	mov.b32 	%r110, 0;
	bra.uni 	$L__BB0_25;
$L__BB0_20:
	mov.b32 	%r30, %f1;
	shl.b32 	%r84, %r30, 8;
	or.b32  	%r31, %r84, -2147483648;
	mov.b64 	%rd60, 0;
	mov.b32 	%r107, 0;
	mov.u64 	%rd58, __cudart_i2opi_f;
	mov.u64 	%rd59, %rd1;
$L__BB0_21:
	.pragma "nounroll";
	ld.global.nc.u32 	%r85, [%rd58];
	mad.wide.u32 	%rd43, %r85, %r31, %rd60;
	shr.u64 	%rd60, %rd43, 32;
	st.local.u32 	[%rd59], %rd43;
	add.s32 	%r107, %r107, 1;
	add.s64 	%rd59, %rd59, 4;
	add.s64 	%rd58, %rd58, 4;
	setp.ne.s32 	%p18, %r107, 6;
	@%p18 bra 	$L__BB0_21;
	shr.u32 	%r86, %r30, 23;
	st.local.u32 	[%rd1+24], %rd60;
	and.b32  	%r34, %r86, 31;
	add.s32 	%r87, %r86, -128;
	shr.u32 	%r88, %r87, 5;
	mul.wide.u32 	%rd44, %r88, 4;
	sub.s64 	%rd22, %rd1, %rd44;
	ld.local.u32 	%r108, [%rd22+24];
	ld.local.u32 	%r109, [%rd22+20];
	setp.eq.s32 	%p19, %r34, 0;
	@%p19 bra 	$L__BB0_24;
	shf.l.wrap.b32 	%r108, %r109, %r108, %r34;
	ld.local.u32 	%r89, [%rd22+16];
	shf.l.wrap.b32 	%r109, %r89, %r109, %r34;
$L__BB0_24:
	shr.u32 	%r90, %r108, 30;
	shf.l.wrap.b32 	%r91, %r109, %r108, 2;
	shl.b32 	%r92, %r109, 2;
	shr.u32 	%r93, %r91, 31;
	add.s32 	%r110, %r93, %r90;
	shr.s32 	%r94, %r91, 31;
	xor.b32  	%r95, %r94, %r91;
	xor.b32  	%r96, %r94, %r92;
	cvt.u64.u32 	%rd45, %r95;
	shl.b64 	%rd46, %rd45, 32;
	cvt.u64.u32 	%rd47, %r96;
	or.b64  	%rd48, %rd46, %rd47;
	cvt.rn.f64.s64 	%fd5, %rd48;
	mul.f64 	%fd6, %fd5, 0d3BF921FB54442D19;
	cvt.rn.f32.f64 	%f63, %fd6;
	neg.f32 	%f64, %f63;
	setp.lt.s32 	%p20, %r91, 0;
	selp.f32 	%f82, %f64, %f63, %p20;
$L__BB0_25:
	mul.f32 	%f66, %f82, %f82;
	fma.rn.f32 	%f67, %f66, 0f3C190000, 0f3B560000;
	fma.rn.f32 	%f68, %f67, %f66, 0f3CC70000;
	fma.rn.f32 	%f69, %f68, %f66, 0f3D5B0000;
	fma.rn.f32 	%f70, %f69, %f66, 0f3E089438;
	fma.rn.f32 	%f71, %f70, %f66, 0f3EAAAA88;
	mul.rn.f32 	%f72, %f66, %f82;
	fma.rn.f32 	%f73, %f71, %f72, %f82;
	abs.f32 	%f74, %f82;
	setp.eq.f32 	%p21, %f74, 0f3A00B43C;
	selp.f32 	%f75, %f82, %f73, %p21;
	and.b32  	%r98, %r110, 1;
	setp.eq.b32 	%p22, %r98, 1;
	neg.f32 	%f76, %f75;
	rcp.approx.ftz.f32 	%f77, %f76;
	selp.f32 	%f78, %f77, %f75, %p22;
	mul.f32 	%f79, %f11, %f78;
	cvta.to.global.u64 	%rd49, %rd23;
	mul.wide.s32 	%rd50, %r2, 4;
	add.s64 	%rd51, %rd49, %rd50;
	st.global.f32 	[%rd51], %f79;
$L__BB0_26:
	ret;

}
	// .globl	_Z25scanThreadInformation1GPUPfi
.visible .entry _Z25scanThreadInformation1GPUPfi(
	.param .u64 .ptr .align 1 _Z25scanThreadInformation1GPUPfi_param_0,
	.param .u32 _Z25scanThreadInformation1GPUPfi_param_1
)
{
	.local .align 4 .b8 	__local_depot1[28];
	.reg .b64 	%SP;
	.reg .b64 	%SPL;
	.reg .pred 	%p<23>;
	.reg .b32 	%r<111>;
	.reg .b32 	%f<83>;
	.reg .b64 	%rd<61>;
	.reg .b64 	%fd<7>;

	mov.u64 	%SPL, __local_depot1;
	ld.param.u64 	%rd23, [_Z25scanThreadInformation1GPUPfi_param_0];
	ld.param.u32 	%r43, [_Z25scanThreadInformation1GPUPfi_param_1];
	add.u64 	%rd1, %SPL, 0;
	mov.u32 	%r44, %ctaid.x;
	mov.u32 	%r45, %ntid.x;
	mov.u32 	%r1, %tid.x;
	mad.lo.s32 	%r2, %r44, %r45, %r1;
	setp.ge.s32 	%p1, %r2, %r43;
	@%p1 bra 	$L__BB1_26;
	cvt.rn.f32.u32 	%f1, %r1;
	mul.f32 	%f15, %f1, 0f3F22F983;
	cvt.rni.s32.f32 	%r110, %f15;
	cvt.rn.f32.s32 	%f16, %r110;
	fma.rn.f32 	%f17, %f16, 0fBFC90FDA, %f1;
	fma.rn.f32 	%f18, %f16, 0fB3A22168, %f17;
	fma.rn.f32 	%f82, %f16, 0fA7C234C5, %f18;
	abs.f32 	%f3, %f1;
	setp.ltu.f32 	%p2, %f3, 0f47CE4780;
	mov.u32 	%r102, %r110;
	mov.f32 	%f80, %f82;
	@%p2 bra 	$L__BB1_9;
	setp.neu.f32 	%p3, %f3, 0f7F800000;
	@%p3 bra 	$L__BB1_4;
	mov.f32 	%f21, 0f00000000;
	mul.rn.f32 	%f80, %f1, %f21;
	mov.b32 	%r102, 0;
	bra.uni 	$L__BB1_9;
$L__BB1_4:
	mov.b32 	%r4, %f1;
	shl.b32 	%r47, %r4, 8;
	or.b32  	%r5, %r47, -2147483648;
	mov.b64 	%rd54, 0;
	mov.b32 	%r99, 0;
	mov.u64 	%rd52, __cudart_i2opi_f;
	mov.u64 	%rd53, %rd1;
$L__BB1_5:
	.pragma "nounroll";
	ld.global.nc.u32 	%r48, [%rd52];
	mad.wide.u32 	%rd27, %r48, %r5, %rd54;
	shr.u64 	%rd54, %rd27, 32;
	st.local.u32 	[%rd53], %rd27;
	add.s32 	%r99, %r99, 1;
	add.s64 	%rd53, %rd53, 4;
	add.s64 	%rd52, %rd52, 4;
	setp.ne.s32 	%p4, %r99, 6;
	@%p4 bra 	$L__BB1_5;
	shr.u32 	%r49, %r4, 23;
	st.local.u32 	[%rd1+24], %rd54;
	and.b32  	%r8, %r49, 31;
	add.s32 	%r50, %r49, -128;
	shr.u32 	%r51, %r50, 5;
	mul.wide.u32 	%rd28, %r51, 4;
	sub.s64 	%rd8, %rd1, %rd28;
	ld.local.u32 	%r100, [%rd8+24];
	ld.local.u32 	%r101, [%rd8+20];
	setp.eq.s32 	%p5, %r8, 0;
	@%p5 bra 	$L__BB1_8;
	shf.l.wrap.b32 	%r100, %r101, %r100, %r8;
	ld.local.u32 	%r52, [%rd8+16];
	shf.l.wrap.b32 	%r101, %r52, %r101, %r8;
$L__BB1_8:
	shr.u32 	%r53, %r100, 30;
	shf.l.wrap.b32 	%r54, %r101, %r100, 2;
	shl.b32 	%r55, %r101, 2;
	shr.u32 	%r56, %r54, 31;
	add.s32 	%r102, %r56, %r53;
	shr.s32 	%r57, %r54, 31;
	xor.b32  	%r58, %r57, %r54;
	xor.b32  	%r59, %r57, %r55;
	cvt.u64.u32 	%rd29, %r58;
	shl.b64 	%rd30, %rd29, 32;
	cvt.u64.u32 	%rd31, %r59;
	or.b64  	%rd32, %rd30, %rd31;
	cvt.rn.f64.s64 	%fd1, %rd32;
	mul.f64 	%fd2, %fd1, 0d3BF921FB54442D19;
	cvt.rn.f32.f64 	%f19, %fd2;
	neg.f32 	%f20, %f19;
	setp.lt.s32 	%p6, %r54, 0;
	selp.f32 	%f80, %f20, %f19, %p6;
$L__BB1_9:
	fma.rn.f32 	%f22, %f1, 0f3BBB989D, 0f3F000000;
	cvt.sat.f32.f32 	%f23, %f22;
	mov.f32 	%f24, 0f4B400001;
	mov.f32 	%f25, 0f437C0000;
	fma.rm.f32 	%f26, %f23, %f25, %f24;
	setp.ltu.f32 	%p7, %f3, 0f47CE4780;
	mul.rn.f32 	%f27, %f80, %f80;
	and.b32  	%r61, %r102, 1;
	setp.eq.b32 	%p8, %r61, 1;
	selp.f32 	%f28, 0f3F800000, %f80, %p8;
	fma.rn.f32 	%f29, %f27, %f28, 0f00000000;
	fma.rn.f32 	%f30, %f27, 0f37CBAC00, 0fBAB607ED;
	selp.f32 	%f31, %f30, 0fB94D4153, %p8;
	selp.f32 	%f32, 0f3D2AAABB, 0f3C0885E4, %p8;
	fma.rn.f32 	%f33, %f31, %f27, %f32;
	selp.f32 	%f34, 0fBEFFFFFF, 0fBE2AAAA8, %p8;
	fma.rn.f32 	%f35, %f33, %f27, %f34;
	fma.rn.f32 	%f36, %f35, %f29, %f28;
	and.b32  	%r62, %r102, 2;
	setp.eq.s32 	%p9, %r62, 0;
	mov.f32 	%f37, 0f00000000;
	sub.f32 	%f38, %f37, %f36;
	selp.f32 	%f39, %f36, %f38, %p9;
	add.f32 	%f40, %f26, 0fCB40007F;
	neg.f32 	%f41, %f40;
	fma.rn.f32 	%f42, %f1, 0f3FB8AA3B, %f41;
	fma.rn.f32 	%f43, %f1, 0f32A57060, %f42;
	ex2.approx.ftz.f32 	%f44, %f43;
	mov.b32 	%r63, %f26;
	shl.b32 	%r64, %r63, 23;
	mov.b32 	%f45, %r64;
	mul.f32 	%f46, %f44, %f45;
	mul.f32 	%f7, %f46, %f39;
	mov.u32 	%r106, %r110;
	mov.f32 	%f81, %f82;
	@%p7 bra 	$L__BB1_17;
	setp.neu.f32 	%p10, %f3, 0f7F800000;
	@%p10 bra 	$L__BB1_12;
	mov.f32 	%f49, 0f00000000;
	mul.rn.f32 	%f81, %f1, %f49;
	mov.b32 	%r106, 0;
	bra.uni 	$L__BB1_17;
$L__BB1_12:
	mov.b32 	%r17, %f1;
	shl.b32 	%r66, %r17, 8;
	or.b32  	%r18, %r66, -2147483648;
	mov.b64 	%rd57, 0;
	mov.b32 	%r103, 0;
	mov.u64 	%rd55, __cudart_i2opi_f;
	mov.u64 	%rd56, %rd1;
$L__BB1_13:
	.pragma "nounroll";
	ld.global.nc.u32 	%r67, [%rd55];
	mad.wide.u32 	%rd35, %r67, %r18, %rd57;
	shr.u64 	%rd57, %rd35, 32;
	st.local.u32 	[%rd56], %rd35;
	add.s32 	%r103, %r103, 1;
	add.s64 	%rd56, %rd56, 4;
	add.s64 	%rd55, %rd55, 4;
	setp.ne.s32 	%p11, %r103, 6;
	@%p11 bra 	$L__BB1_13;
	shr.u32 	%r68, %r17, 23;
	st.local.u32 	[%rd1+24], %rd57;
	and.b32  	%r21, %r68, 31;
	add.s32 	%r69, %r68, -128;
	shr.u32 	%r70, %r69, 5;
	mul.wide.u32 	%rd36, %r70, 4;
	sub.s64 	%rd15, %rd1, %rd36;
	ld.local.u32 	%r104, [%rd15+24];
	ld.local.u32 	%r105, [%rd15+20];
	setp.eq.s32 	%p12, %r21, 0;
	@%p12 bra 	$L__BB1_16;
	shf.l.wrap.b32 	%r104, %r105, %r104, %r21;
	ld.local.u32 	%r71, [%rd15+16];
	shf.l.wrap.b32 	%r105, %r71, %r105, %r21;
$L__BB1_16:
	shr.u32 	%r72, %r104, 30;
	shf.l.wrap.b32 	%r73, %r105, %r104, 2;
	shl.b32 	%r74, %r105, 2;
	shr.u32 	%r75, %r73, 31;
	add.s32 	%r106, %r75, %r72;
	shr.s32 	%r76, %r73, 31;
	xor.b32  	%r77, %r76, %r73;
	xor.b32  	%r78, %r76, %r74;
	cvt.u64.u32 	%rd37, %r77;
	shl.b64 	%rd38, %rd37, 32;
	cvt.u64.u32 	%rd39, %r78;
	or.b64  	%rd40, %rd38, %rd39;
	cvt.rn.f64.s64 	%fd3, %rd40;
	mul.f64 	%fd4, %fd3, 0d3BF921FB54442D19;
	cvt.rn.f32.f64 	%f47, %fd4;
	neg.f32 	%f48, %f47;
	setp.lt.s32 	%p13, %r73, 0;
	selp.f32 	%f81, %f48, %f47, %p13;
$L__BB1_17:
	setp.ltu.f32 	%p14, %f3, 0f47CE4780;
	add.s32 	%r80, %r106, 1;
	mul.rn.f32 	%f50, %f81, %f81;
	and.b32  	%r81, %r106, 1;
	setp.eq.b32 	%p15, %r81, 1;
	selp.f32 	%f51, %f81, 0f3F800000, %p15;
	fma.rn.f32 	%f52, %f50, %f51, 0f00000000;
	fma.rn.f32 	%f53, %f50, 0f37CBAC00, 0fBAB607ED;
	selp.f32 	%f54, 0fB94D4153, %f53, %p15;
	selp.f32 	%f55, 0f3C0885E4, 0f3D2AAABB, %p15;
	fma.rn.f32 	%f56, %f54, %f50, %f55;
	selp.f32 	%f57, 0fBE2AAAA8, 0fBEFFFFFF, %p15;
	fma.rn.f32 	%f58, %f56, %f50, %f57;
	fma.rn.f32 	%f59, %f58, %f52, %f51;
	and.b32  	%r82, %r80, 2;
	setp.eq.s32 	%p16, %r82, 0;
	mov.f32 	%f60, 0f00000000;
	sub.f32 	%f61, %f60, %f59;
	selp.f32 	%f62, %f59, %f61, %p16;
	mul.f32 	%f11, %f7, %f62;
	@%p14 bra 	$L__BB1_25;
	setp.neu.f32 	%p17, %f3, 0f7F800000;
	@%p17 bra 	$L__BB1_20;
	mov.f32 	%f65, 0f00000000;
	mul.rn.f32 	%f82, %f1, %f65;
	mov.b32 	%r110, 0;
	bra.uni 	$L__BB1_25;
$L__BB1_20:
	mov.b32 	%r30, %f1;
	shl.b32 	%r84, %r30, 8;
	or.b32  	%r31, %r84, -2147483648;
	mov.b64 	%rd60, 0;
	mov.b32 	%r107, 0;
	mov.u64 	%rd58, __cudart_i2opi_f;
	mov.u64 	%rd59, %rd1;
$L__BB1_21:
	.pragma "nounroll";
	ld.global.nc.u32 	%r85, [%rd58];
	mad.wide.u32 	%rd43, %r85, %r31, %rd60;
	shr.u64 	%rd60, %rd43, 32;
	st.local.u32 	[%rd59], %rd43;
	add.s32 	%r107, %r107, 1;
	add.s64 	%rd59, %rd59, 4;
	add.s64 	%rd58, %rd58, 4;
	setp.ne.s32 	%p18, %r107, 6;
	@%p18 bra 	$L__BB1_21;
	shr.u32 	%r86, %r30, 23;
	st.local.u32 	[%rd1+24], %rd60;
	and.b32  	%r34, %r86, 31;
	add.s32 	%r87, %r86, -128;
	shr.u32 	%r88, %r87, 5;
	mul.wide.u32 	%rd44, %r88, 4;
	sub.s64 	%rd22, %rd1, %rd44;
	ld.local.u32 	%r108, [%rd22+24];
	ld.local.u32 	%r109, [%rd22+20];
	setp.eq.s32 	%p19, %r34, 0;
	@%p19 bra 	$L__BB1_24;
	shf.l.wrap.b32 	%r108, %r109, %r108, %r34;
	ld.local.u32 	%r89, [%rd22+16];
	shf.l.wrap.b32 	%r109, %r89, %r109, %r34;
$L__BB1_24:
	shr.u32 	%r90, %r108, 30;
	shf.l.wrap.b32 	%r91, %r109, %r108, 2;
	shl.b32 	%r92, %r109, 2;
	shr.u32 	%r93, %r91, 31;
	add.s32 	%r110, %r93, %r90;
	shr.s32 	%r94, %r91, 31;
	xor.b32  	%r95, %r94, %r91;
	xor.b32  	%r96, %r94, %r92;
	cvt.u64.u32 	%rd45, %r95;
	shl.b64 	%rd46, %rd45, 32;
	cvt.u64.u32 	%rd47, %r96;
	or.b64  	%rd48, %rd46, %rd47;
	cvt.rn.f64.s64 	%fd5, %rd48;
	mul.f64 	%fd6, %fd5, 0d3BF921FB54442D19;
	cvt.rn.f32.f64 	%f63, %fd6;
	neg.f32 	%f64, %f63;
	setp.lt.s32 	%p20, %r91, 0;
	selp.f32 	%f82, %f64, %f63, %p20;
$L__BB1_25:
	mul.f32 	%f66, %f82, %f82;
	fma.rn.f32 	%f67, %f66, 0f3C190000, 0f3B560000;
	fma.rn.f32 	%f68, %f67, %f66, 0f3CC70000;
	fma.rn.f32 	%f69, %f68, %f66, 0f3D5B0000;
	fma.rn.f32 	%f70, %f69, %f66, 0f3E089438;
	fma.rn.f32 	%f71, %f70, %f66, 0f3EAAAA88;
	mul.rn.f32 	%f72, %f66, %f82;
	fma.rn.f32 	%f73, %f71, %f72, %f82;
	abs.f32 	%f74, %f82;
	setp.eq.f32 	%p21, %f74, 0f3A00B43C;
	selp.f32 	%f75, %f82, %f73, %p21;
	and.b32  	%r98, %r110, 1;
	setp.eq.b32 	%p22, %r98, 1;
	neg.f32 	%f76, %f75;
	rcp.approx.ftz.f32 	%f77, %f76;
	selp.f32 	%f78, %f77, %f75, %p22;
	mul.f32 	%f79, %f11, %f78;
	cvta.to.global.u64 	%rd49, %rd23;
	mul.wide.s32 	%rd50, %r2, 4;
	add.s64 	%rd51, %rd49, %rd50;
	st.global.f32 	[%rd51], %f79;
$L__BB1_26:
	ret;

}
	// .globl	_Z24scanBlockInformation0GPUPfi
.visible .entry _Z24scanBlockInformation0GPUPfi(
	.param .u64 .ptr .align 1 _Z24scanBlockInformation0GPUPfi_param_0,
	.param .u32 _Z24scanBlockInformation0GPUPfi_param_1
)
{
	.reg .pred 	%p<12>;
	.reg .b32 	%r<15>;
	.reg .b32 	%f<84>;
	.reg .b64 	%rd<5>;

	ld.param.u64 	%rd1, [_Z24scanBlockInformation0GPUPfi_param_0];
	ld.param.u32 	%r5, [_Z24scanBlockInformation0GPUPfi_param_1];
	mov.u32 	%r1, %ctaid.x;
	mov.u32 	%r6, %ntid.x;
	mov.u32 	%r7, %tid.x;
	mad.lo.s32 	%r2, %r1, %r6, %r7;
	setp.ge.s32 	%p1, %r2, %r5;
	@%p1 bra 	$L__BB2_4;
	cvt.rn.f32.u32 	%f1, %r1;
	mov.f32 	%f6, 0f3F800000;
	sub.rn.f32 	%f7, %f1, %f6;
	mov.b32 	%r3, %f7;
	setp.gt.u32 	%p2, %r3, 1258291200;
	fma.rn.f32 	%f8, %f1, %f1, 0fBF800000;
	rsqrt.approx.ftz.f32 	%f9, %f8;
	mul.f32 	%f10, %f8, %f9;
	mul.f32 	%f11, %f9, 0f3F000000;
	neg.f32 	%f12, %f10;
	fma.rn.f32 	%f13, %f12, %f10, %f8;
	fma.rn.f32 	%f14, %f13, %f11, %f10;
	setp.eq.f32 	%p3, %f8, 0f00000000;
	selp.f32 	%f15, 0f00000000, %f14, %p3;
	selp.f32 	%f16, 0fBF800001, %f15, %p2;
	add.f32 	%f2, %f7, %f16;
	add.rz.f32 	%f17, %f2, %f6;
	mov.b32 	%r8, %f17;
	add.s32 	%r9, %r8, -1061158912;
	and.b32  	%r10, %r9, -8388608;
	mov.b32 	%r4, %f2;
	sub.s32 	%r11, %r4, %r10;
	mov.b32 	%f18, %r11;
	sub.s32 	%r12, 1082130432, %r10;
	mov.b32 	%f19, %r12;
	fma.rn.f32 	%f20, %f19, 0f3E800000, 0fBF800000;
	add.f32 	%f21, %f20, %f18;
	cvt.rn.f32.s32 	%f22, %r10;
	mul.f32 	%f23, %f22, 0f34000000;
	fma.rn.f32 	%f24, %f21, 0fBD39BF78, 0f3DD80012;
	fma.rn.f32 	%f25, %f24, %f21, 0fBE0778E0;
	fma.rn.f32 	%f26, %f25, %f21, 0f3E146475;
	fma.rn.f32 	%f27, %f26, %f21, 0fBE2A68DD;
	fma.rn.f32 	%f28, %f27, %f21, 0f3E4CAF9E;
	fma.rn.f32 	%f29, %f28, %f21, 0fBE800042;
	fma.rn.f32 	%f30, %f29, %f21, 0f3EAAAAE6;
	fma.rn.f32 	%f31, %f30, %f21, 0fBF000000;
	mul.f32 	%f32, %f21, %f31;
	fma.rn.f32 	%f33, %f32, %f21, %f21;
	fma.rn.f32 	%f83, %f23, 0f3F317218, %f33;
	setp.lt.u32 	%p4, %r4, 2139095040;
	@%p4 bra 	$L__BB2_3;
	setp.gt.s32 	%p5, %r4, -1082130432;
	fma.rn.f32 	%f34, %f2, 0f7F800000, 0f7F800000;
	selp.f32 	%f35, %f34, %f83, %p5;
	setp.eq.f32 	%p6, %f2, 0f00000000;
	selp.f32 	%f83, 0f80000000, %f35, %p6;
$L__BB2_3:
	setp.gt.u32 	%p7, %r3, 1258291200;
	add.f32 	%f36, %f83, 0f3F317218;
	selp.f32 	%f37, %f36, %f83, %p7;
	abs.f32 	%f38, %f1;
	mov.f32 	%f39, 0f3FB8AA3B;
	mul.rn.f32 	%f40, %f38, %f39;
	cvt.rzi.f32.f32 	%f41, %f40;
	abs.f32 	%f42, %f41;
	setp.gt.f32 	%p8, %f42, 0f42FC0000;
	mov.f32 	%f43, 0f42FC0000;
	copysign.f32 	%f44, %f41, %f43;
	selp.f32 	%f45, %f44, %f41, %p8;
	fma.rn.f32 	%f46, %f45, 0fBF317218, %f38;
	fma.rn.f32 	%f47, %f45, 0f3102E308, %f46;
	mul.f32 	%f48, %f47, 0f3FB8AA3B;
	add.f32 	%f49, %f45, 0f4B40007D;
	mov.b32 	%r13, %f49;
	shl.b32 	%r14, %r13, 23;
	mov.b32 	%f50, %r14;
	ex2.approx.ftz.f32 	%f51, %f48;
	mul.f32 	%f52, %f51, %f50;
	mov.f32 	%f53, 0fBE000000;
	div.approx.ftz.f32 	%f54, %f53, %f52;
	fma.rn.f32 	%f55, %f52, 0f40000000, %f54;
	mul.f32 	%f56, %f1, %f1;
	fma.rn.f32 	%f57, %f56, 0f363D0ADA, 0f394FFF49;
	fma.rn.f32 	%f58, %f57, %f56, 0f3C08889A;
	fma.rn.f32 	%f59, %f58, %f56, 0f3E2AAAAB;
	mul.f32 	%f60, %f56, %f59;
	fma.rn.f32 	%f61, %f60, %f1, %f1;
	setp.ge.f32 	%p9, %f38, 0f3F800000;
	abs.f32 	%f62, %f55;
	selp.f32 	%f63, %f62, %f61, %p9;
	mul.f32 	%f64, %f37, %f63;
	mov.f32 	%f65, 0f3E000000;
	div.approx.ftz.f32 	%f66, %f65, %f52;
	fma.rn.f32 	%f67, %f52, 0f40000000, %f66;
	mul.f32 	%f68, %f67, %f64;
	mul.f32 	%f69, %f38, 0f4038AA3B;
	ex2.approx.ftz.f32 	%f70, %f69;
	add.f32 	%f71, %f70, 0f3F800000;
	rcp.approx.ftz.f32 	%f72, %f71;
	fma.rn.f32 	%f73, %f72, 0fC0000000, 0f3F800000;
	setp.ge.f32 	%p10, %f38, 0f41102CB4;
	abs.f32 	%f74, %f73;
	selp.f32 	%f75, 0f3F800000, %f74, %p10;
	fma.rn.f32 	%f76, %f56, 0f3C80F082, 0fBD563CAE;
	fma.rn.f32 	%f77, %f76, %f56, 0f3E085941;
	fma.rn.f32 	%f78, %f77, %f56, 0fBEAAA9ED;
	fma.rn.f32 	%f79, %f78, %f56, 0f00000000;
	fma.rn.f32 	%f80, %f79, %f1, %f1;
	setp.ge.f32 	%p11, %f38, 0f3F19999A;
	selp.f32 	%f81, %f75, %f80, %p11;
	mul.f32 	%f82, %f68, %f81;
	cvta.to.global.u64 	%rd2, %rd1;
	mul.wide.s32 	%rd3, %r2, 4;
	add.s64 	%rd4, %rd2, %rd3;
	st.global.f32 	[%rd4], %f82;
$L__BB2_4:
	ret;

}
	// .globl	_Z24scanBlockInformation1GPUPfi
.visible .entry _Z24scanBlockInformation1GPUPfi(
	.param .u64 .ptr .align 1 _Z24scanBlockInformation1GPUPfi_param_0,
	.param .u32 _Z24scanBlockInformation1GPUPfi_param_1
)
{
	.reg .pred 	%p<10>;
	.reg .b32 	%r<14>;
	.reg .b32 	%f<77>;
	.reg .b64 	%rd<5>;

	ld.param.u64 	%rd1, [_Z24scanBlockInformation1GPUPfi_param_0];
	ld.param.u32 	%r4, [_Z24scanBlockInformation1GPUPfi_param_1];
	mov.u32 	%r1, %ctaid.x;
	mov.u32 	%r5, %ntid.x;
	mov.u32 	%r6, %tid.x;
	mad.lo.s32 	%r2, %r1, %r5, %r6;
	setp.ge.s32 	%p1, %r2, %r4;
	@%p1 bra 	$L__BB3_4;
	cvt.rn.f32.u32 	%f1, %r1;
	abs.f32 	%f2, %f1;
	mov.f32 	%f7, 0f3F800000;
	sub.f32 	%f8, %f7, %f2;
	rcp.approx.ftz.f32 	%f9, %f8;
	add.f32 	%f10, %f9, %f9;
	mul.f32 	%f11, %f2, %f10;
	setp.gt.f32 	%p2, %f2, 0f7E800000;
	selp.f32 	%f3, 0fC0000000, %f11, %p2;
	add.rz.f32 	%f12, %f3, %f7;
	mov.b32 	%r7, %f12;
	add.s32 	%r8, %r7, -1061158912;
	and.b32  	%r9, %r8, -8388608;
	mov.b32 	%r3, %f3;
	sub.s32 	%r10, %r3, %r9;
	mov.b32 	%f13, %r10;
	sub.s32 	%r11, 1082130432, %r9;
	mov.b32 	%f14, %r11;
	fma.rn.f32 	%f15, %f14, 0f3E800000, 0fBF800000;
	add.f32 	%f16, %f15, %f13;
	cvt.rn.f32.s32 	%f17, %r9;
	mul.f32 	%f18, %f17, 0f34000000;
	fma.rn.f32 	%f19, %f16, 0fBD39BF78, 0f3DD80012;
	fma.rn.f32 	%f20, %f19, %f16, 0fBE0778E0;
	fma.rn.f32 	%f21, %f20, %f16, 0f3E146475;
	fma.rn.f32 	%f22, %f21, %f16, 0fBE2A68DD;
	fma.rn.f32 	%f23, %f22, %f16, 0f3E4CAF9E;
	fma.rn.f32 	%f24, %f23, %f16, 0fBE800042;
	fma.rn.f32 	%f25, %f24, %f16, 0f3EAAAAE6;
	fma.rn.f32 	%f26, %f25, %f16, 0fBF000000;
	mul.f32 	%f27, %f16, %f26;
	fma.rn.f32 	%f28, %f27, %f16, %f16;
	fma.rn.f32 	%f76, %f18, 0f3F317218, %f28;
	setp.lt.u32 	%p3, %r3, 2139095040;
	@%p3 bra 	$L__BB3_3;
	setp.gt.s32 	%p4, %r3, -1082130432;
	fma.rn.f32 	%f29, %f3, 0f7F800000, 0f7F800000;
	selp.f32 	%f30, %f29, %f76, %p4;
	setp.eq.f32 	%p5, %f3, 0f00000000;
	selp.f32 	%f76, 0f80000000, %f30, %p5;
$L__BB3_3:
	mul.f32 	%f31, %f76, 0f3F000000;
	mov.f32 	%f32, 0f3FB8AA3B;
	mul.rn.f32 	%f33, %f2, %f32;
	cvt.rzi.f32.f32 	%f34, %f33;
	abs.f32 	%f35, %f34;
	setp.gt.f32 	%p6, %f35, 0f42FC0000;
	mov.f32 	%f36, 0f42FC0000;
	copysign.f32 	%f37, %f34, %f36;
	selp.f32 	%f38, %f37, %f34, %p6;
	fma.rn.f32 	%f39, %f38, 0fBF317218, %f2;
	fma.rn.f32 	%f40, %f38, 0f3102E308, %f39;
	mul.f32 	%f41, %f40, 0f3FB8AA3B;
	add.f32 	%f42, %f38, 0f4B40007D;
	mov.b32 	%r12, %f42;
	shl.b32 	%r13, %r12, 23;
	mov.b32 	%f43, %r13;
	ex2.approx.ftz.f32 	%f44, %f41;
	mul.f32 	%f45, %f44, %f43;
	mov.f32 	%f46, 0fBE000000;
	div.approx.ftz.f32 	%f47, %f46, %f45;
	fma.rn.f32 	%f48, %f45, 0f40000000, %f47;
	mul.f32 	%f49, %f1, %f1;
	fma.rn.f32 	%f50, %f49, 0f363D0ADA, 0f394FFF49;
	fma.rn.f32 	%f51, %f50, %f49, 0f3C08889A;
	fma.rn.f32 	%f52, %f51, %f49, 0f3E2AAAAB;
	mul.f32 	%f53, %f49, %f52;
	fma.rn.f32 	%f54, %f53, %f1, %f1;
	setp.ge.f32 	%p7, %f2, 0f3F800000;
	abs.f32 	%f55, %f48;
	selp.f32 	%f56, %f55, %f54, %p7;
	mul.f32 	%f57, %f31, %f56;
	mov.f32 	%f58, 0f3E000000;
	div.approx.ftz.f32 	%f59, %f58, %f45;
	fma.rn.f32 	%f60, %f45, 0f40000000, %f59;
	mul.f32 	%f61, %f60, %f57;
	mul.f32 	%f62, %f2, 0f4038AA3B;
	ex2.approx.ftz.f32 	%f63, %f62;
	add.f32 	%f64, %f63, 0f3F800000;
	rcp.approx.ftz.f32 	%f65, %f64;
	fma.rn.f32 	%f66, %f65, 0fC0000000, 0f3F800000;
	setp.ge.f32 	%p8, %f2, 0f41102CB4;
	abs.f32 	%f67, %f66;
	selp.f32 	%f68, 0f3F800000, %f67, %p8;
	fma.rn.f32 	%f69, %f49, 0f3C80F082, 0fBD563CAE;
	fma.rn.f32 	%f70, %f69, %f49, 0f3E085941;
	fma.rn.f32 	%f71, %f70, %f49, 0fBEAAA9ED;
	fma.rn.f32 	%f72, %f71, %f49, 0f00000000;
	fma.rn.f32 	%f73, %f72, %f1, %f1;
	setp.ge.f32 	%p9, %f2, 0f3F19999A;
	selp.f32 	%f74, %f68, %f73, %p9;
	mul.f32 	%f75, %f61, %f74;
	cvta.to.global.u64 	%rd2, %rd1;
	mul.wide.s32 	%rd3, %r2, 4;
	add.s64 	%rd4, %rd2, %rd3;
	st.global.f32 	[%rd4], %f75;
$L__BB3_4:
	ret;

}


// ===== COMPILED SASS (sm_100) =====

	.target	sm_100

	.elftype	@"ET_EXEC"


//--------------------- .note.nv.tkinfo           --------------------------
	.section	.note.nv.tkinfo,"",@"SHT_NOTE"
	.sectionflags	@"SHF_NOTE_NV_TKINFO"
	.tkinfo
        /*0018*/ 	.word	0x00000002
        /*0030*/ 	.string	""
        /*0030*/ 	.string	"ptxas"
        /*0030*/ 	.string	"Cuda compilation tools, release 13.0, V13.0.88"
        /*0030*/ 	.string	"Build cuda_13.0.r13.0/compiler.36424714_0"
        /*0030*/ 	.string	"-arch sm_100 -m 64 "



//--------------------- .note.nv.cuinfo           --------------------------
	.section	.note.nv.cuinfo,"",@"SHT_NOTE"
	.sectionflags	@"SHF_NOTE_NV_CUINFO"
        /*0018*/ 	.short	0x0002
        /*001a*/ 	.short	0x0064
        /*001c*/ 	.short	0x0082
	.zero		2


//--------------------- .nv.info                  --------------------------
	.section	.nv.info,"",@"SHT_CUDA_INFO"
	.align	4


	//----- nvinfo : EIATTR_REGCOUNT
	.align		4
        /*0000*/ 	.byte	0x04, 0x2f
        /*0002*/ 	.short	(.L_2 - .L_1)
	.align		4
.L_1:
        /*0004*/ 	.word	index@(_Z25scanThreadInformation0GPUPfi)
        /*0008*/ 	.word	0x00000017


	//----- nvinfo : EIATTR_FRAME_SIZE
	.align		4
.L_2:
        /*000c*/ 	.byte	0x04, 0x11
        /*000e*/ 	.short	(.L_4 - .L_3)
	.align		4
.L_3:
        /*0010*/ 	.word	index@(_Z25scanThreadInformation0GPUPfi)
        /*0014*/ 	.word	0x00000000


	//----- nvinfo : EIATTR_REGCOUNT
	.align		4
.L_4:
        /*0018*/ 	.byte	0x04, 0x2f
        /*001a*/ 	.short	(.L_6 - .L_5)
	.align		4
.L_5:
        /*001c*/ 	.word	index@(_Z25scanThreadInformation1GPUPfi)
        /*0020*/ 	.word	0x00000017


	//----- nvinfo : EIATTR_FRAME_SIZE
	.align		4
.L_6:
        /*0024*/ 	.byte	0x04, 0x11
        /*0026*/ 	.short	(.L_8 - .L_7)
	.align		4
.L_7:
        /*0028*/ 	.word	index@(_Z25scanThreadInformation1GPUPfi)
        /*002c*/ 	.word	0x00000000


	//----- nvinfo : EIATTR_REGCOUNT
	.align		4
.L_8:
        /*0030*/ 	.byte	0x04, 0x2f
        /*0032*/ 	.short	(.L_10 - .L_9)
	.align		4
.L_9:
        /*0034*/ 	.word	index@(_Z24scanBlockInformation0GPUPfi)
        /*0038*/ 	.word	0x00000010


	//----- nvinfo : EIATTR_FRAME_SIZE
	.align		4
.L_10:
        /*003c*/ 	.byte	0x04, 0x11
        /*003e*/ 	.short	(.L_12 - .L_11)
	.align		4
.L_11:
        /*0040*/ 	.word	index@(_Z24scanBlockInformation0GPUPfi)
        /*0044*/ 	.word	0x00000000


	//----- nvinfo : EIATTR_REGCOUNT
	.align		4
.L_12:
        /*0048*/ 	.byte	0x04, 0x2f
        /*004a*/ 	.short	(.L_14 - .L_13)
	.align		4
.L_13:
        /*004c*/ 	.word	index@(_Z24scanBlockInformation1GPUPfi)
        /*0050*/ 	.word	0x00000012


	//----- nvinfo : EIATTR_FRAME_SIZE
	.align		4
.L_14:
        /*0054*/ 	.byte	0x04, 0x11
        /*0056*/ 	.short	(.L_16 - .L_15)
	.align		4
.L_15:
        /*0058*/ 	.word	index@(_Z24scanBlockInformation1GPUPfi)
        /*005c*/ 	.word	0x00000000


	//----- nvinfo : EIATTR_MIN_STACK_SIZE
	.align		4
.L_16:
        /*0060*/ 	.byte	0x04, 0x12
        /*0062*/ 	.short	(.L_18 - .L_17)
	.align		4
.L_17:
        /*0064*/ 	.word	index@(_Z24scanBlockInformation1GPUPfi)
        /*0068*/ 	.word	0x00000000


	//----- nvinfo : EIATTR_MIN_STACK_SIZE
	.align		4
.L_18:
        /*006c*/ 	.byte	0x04, 0x12
        /*006e*/ 	.short	(.L_20 - .L_19)
	.align		4
.L_19:
        /*0070*/ 	.word	index@(_Z24scanBlockInformation0GPUPfi)
        /*0074*/ 	.word	0x00000000


	//----- nvinfo : EIATTR_MIN_STACK_SIZE
	.align		4
.L_20:
        /*0078*/ 	.byte	0x04, 0x12
        /*007a*/ 	.short	(.L_22 - .L_21)
	.align		4
.L_21:
        /*007c*/ 	.word	index@(_Z25scanThreadInformation1GPUPfi)
        /*0080*/ 	.word	0x00000000


	//----- nvinfo : EIATTR_MIN_STACK_SIZE
	.align		4
.L_22:
        /*0084*/ 	.byte	0x04, 0x12
        /*0086*/ 	.short	(.L_24 - .L_23)
	.align		4
.L_23:
        /*0088*/ 	.word	index@(_Z25scanThreadInformation0GPUPfi)
        /*008c*/ 	.word	0x00000000
.L_24:


//--------------------- .nv.compat                --------------------------
	.section	.nv.compat,"",@"SHT_CUDA_COMPAT_INFO"
	.align	4
        /*0000*/ 	.byte	0x02, 0x09, 0x00, 0x00, 0x02, 0x02, 0x01, 0x00, 0x02, 0x05, 0x05, 0x00, 0x03, 0x07, 0x01, 0x01
        /*0010*/ 	.byte	0x02, 0x03, 0x00, 0x00, 0x02, 0x06, 0x01, 0x00, 0x04, 0x0b, 0x08, 0x00, 0x01, 0x00, 0x00, 0x00
        /*0020*/ 	.byte	0x00, 0x00, 0x00, 0x00


//--------------------- .nv.info._Z24scanBlockInformation1GPUPfi --------------------------
	.section	.nv.info._Z24scanBlockInformation1GPUPfi,"",@"SHT_CUDA_INFO"
	.sectionflags	@""
	.align	4


	//----- nvinfo : EIATTR_CUDA_API_VERSION
	.align		4
        /*0000*/ 	.byte	0x04, 0x37
        /*0002*/ 	.short	(.L_26 - .L_25)
.L_25:
        /*0004*/ 	.word	0x00000082


	//----- nvinfo : EIATTR_KPARAM_INFO
	.align		4
.L_26:
        /*0008*/ 	.byte	0x04, 0x17
        /*000a*/ 	.short	(.L_28 - .L_27)
.L_27:
        /*000c*/ 	.word	0x00000000
        /*0010*/ 	.short	0x0001
        /*0012*/ 	.short	0x0008
        /*0014*/ 	.byte	0x00, 0xf0, 0x11, 0x00


	//----- nvinfo : EIATTR_KPARAM_INFO
	.align		4
.L_28:
        /*0018*/ 	.byte	0x04, 0x17
        /*001a*/ 	.short	(.L_30 - .L_29)
.L_29:
        /*001c*/ 	.word	0x00000000
        /*0020*/ 	.short	0x0000
        /*0022*/ 	.short	0x0000
        /*0024*/ 	.byte	0x00, 0xf5, 0x21, 0x00


	//----- nvinfo : EIATTR_SPARSE_MMA_MASK
	.align		4
.L_30:
        /*0028*/ 	.byte	0x03, 0x50
        /*002a*/ 	.short	0x0000


	//----- nvinfo : EIATTR_MAXREG_COUNT
	.align		4
        /*002c*/ 	.byte	0x03, 0x1b
        /*002e*/ 	.short	0x00ff


	//----- nvinfo : EIATTR_MERCURY_ISA_VERSION
	.align		4
        /*0030*/ 	.byte	0x03, 0x5f
        /*0032*/ 	.short	0x0101


	//----- nvinfo : EIATTR_VRC_CTA_INIT_COUNT
	.align		4
        /*0034*/ 	.byte	0x02, 0x4a
	.zero		1
	.zero		1


	//----- nvinfo : EIATTR_EXIT_INSTR_OFFSETS
	.align		4
        /*0038*/ 	.byte	0x04, 0x1c
        /*003a*/ 	.short	(.L_32 - .L_31)


	//   ....[0]....
.L_31:
        /*003c*/ 	.word	0x00000070


	//   ....[1]....
        /*0040*/ 	.word	0x000005d0


	//----- nvinfo : EIATTR_CBANK_PARAM_SIZE
	.align		4
.L_32:
        /*0044*/ 	.byte	0x03, 0x19
        /*0046*/ 	.short	0x000c


	//----- nvinfo : EIATTR_PARAM_CBANK
	.align		4
        /*0048*/ 	.byte	0x04, 0x0a
        /*004a*/ 	.short	(.L_34 - .L_33)
	.align		4
.L_33:
        /*004c*/ 	.word	index@(.nv.constant0._Z24scanBlockInformation1GPUPfi)
        /*0050*/ 	.short	0x0380
        /*0052*/ 	.short	0x000c


	//----- nvinfo : EIATTR_SW_WAR
	.align		4
.L_34:
        /*0054*/ 	.byte	0x04, 0x36
        /*0056*/ 	.short	(.L_36 - .L_35)
.L_35:
        /*0058*/ 	.word	0x00000008
.L_36:


//--------------------- .nv.info._Z24scanBlockInformation0GPUPfi --------------------------
	.section	.nv.info._Z24scanBlockInformation0GPUPfi,"",@"SHT_CUDA_INFO"
	.sectionflags	@""
	.align	4


	//----- nvinfo : EIATTR_CUDA_API_VERSION
	.align		4
        /*0000*/ 	.byte	0x04, 0x37
        /*0002*/ 	.short	(.L_38 - .L_37)
.L_37:
        /*0004*/ 	.word	0x00000082


	//----- nvinfo : EIATTR_KPARAM_INFO
	.align		4
.L_38:
        /*0008*/ 	.byte	0x04, 0x17
        /*000a*/ 	.short	(.L_40 - .L_39)
.L_39:
        /*000c*/ 	.word	0x00000000
        /*0010*/ 	.short	0x0001
        /*0012*/ 	.short	0x0008
        /*0014*/ 	.byte	0x00, 0xf0, 0x11, 0x00


	//----- nvinfo : EIATTR_KPARAM_INFO
	.align		4
.L_40:
        /*0018*/ 	.byte	0x04, 0x17
        /*001a*/ 	.short	(.L_42 - .L_41)
.L_41:
        /*001c*/ 	.word	0x00000000
        /*0020*/ 	.short	0x0000
        /*0022*/ 	.short	0x0000
        /*0024*/ 	.byte	0x00, 0xf5, 0x21, 0x00


	//----- nvinfo : EIATTR_SPARSE_MMA_MASK
	.align		4
.L_42:
        /*0028*/ 	.byte	0x03, 0x50
        /*002a*/ 	.short	0x0000


	//----- nvinfo : EIATTR_MAXREG_COUNT
	.align		4
        /*002c*/ 	.byte	0x03, 0x1b
        /*002e*/ 	.short	0x00ff


	//----- nvinfo : EIATTR_MERCURY_ISA_VERSION
	.align		4
        /*0030*/ 	.byte	0x03, 0x5f
        /*0032*/ 	.short	0x0101


	//----- nvinfo : EIATTR_VRC_CTA_INIT_COUNT
	.align		4
        /*0034*/ 	.byte	0x02, 0x4a
	.zero		1
	.zero		1


	//----- nvinfo : EIATTR_EXIT_INSTR_OFFSETS
	.align		4
        /*0038*/ 	.byte	0x04, 0x1c
        /*003a*/ 	.short	(.L_44 - .L_43)


	//   ....[0]....
.L_43:
        /*003c*/ 	.word	0x00000070


	//   ....[1]....
        /*0040*/ 	.word	0x00000630


	//----- nvinfo : EIATTR_CBANK_PARAM_SIZE
	.align		4
.L_44:
        /*0044*/ 	.byte	0x03, 0x19
        /*0046*/ 	.short	0x000c


	//----- nvinfo : EIATTR_PARAM_CBANK
	.align		4
        /*0048*/ 	.byte	0x04, 0x0a
        /*004a*/ 	.short	(.L_46 - .L_45)
	.align		4
.L_45:
        /*004c*/ 	.word	index@(.nv.constant0._Z24scanBlockInformation0GPUPfi)
        /*0050*/ 	.short	0x0380
        /*0052*/ 	.short	0x000c


	//----- nvinfo : EIATTR_SW_WAR
	.align		4
.L_46:
        /*0054*/ 	.byte	0x04, 0x36
        /*0056*/ 	.short	(.L_48 - .L_47)
.L_47:
        /*0058*/ 	.word	0x00000008
.L_48:


//--------------------- .nv.info._Z25scanThreadInformation1GPUPfi --------------------------
	.section	.nv.info._Z25scanThreadInformation1GPUPfi,"",@"SHT_CUDA_INFO"
	.sectionflags	@""
	.align	4


	//----- nvinfo : EIATTR_CUDA_API_VERSION
	.align		4
        /*0000*/ 	.byte	0x04, 0x37
        /*0002*/ 	.short	(.L_50 - .L_49)
.L_49:
        /*0004*/ 	.word	0x00000082


	//----- nvinfo : EIATTR_KPARAM_INFO
	.align		4
.L_50:
        /*0008*/ 	.byte	0x04, 0x17
        /*000a*/ 	.short	(.L_52 - .L_51)
.L_51:
        /*000c*/ 	.word	0x00000000
        /*0010*/ 	.short	0x0001
        /*0012*/ 	.short	0x0008
        /*0014*/ 	.byte	0x00, 0xf0, 0x11, 0x00


	//----- nvinfo : EIATTR_KPARAM_INFO
	.align		4
.L_52:
        /*0018*/ 	.byte	0x04, 0x17
        /*001a*/ 	.short	(.L_54 - .L_53)
.L_53:
        /*001c*/ 	.word	0x00000000
        /*0020*/ 	.short	0x0000
        /*0022*/ 	.short	0x0000
        /*0024*/ 	.byte	0x00, 0xf5, 0x21, 0x00


	//----- nvinfo : EIATTR_SPARSE_MMA_MASK
	.align		4
.L_54:
        /*0028*/ 	.byte	0x03, 0x50
        /*002a*/ 	.short	0x0000


	//----- nvinfo : EIATTR_MAXREG_COUNT
	.align		4
        /*002c*/ 	.byte	0x03, 0x1b
        /*002e*/ 	.short	0x00ff


	//----- nvinfo : EIATTR_MERCURY_ISA_VERSION
	.align		4
        /*0030*/ 	.byte	0x03, 0x5f
        /*0032*/ 	.short	0x0101


	//----- nvinfo : EIATTR_VRC_CTA_INIT_COUNT
	.align		4
        /*0034*/ 	.byte	0x02, 0x4a
	.zero		1
	.zero		1


	//----- nvinfo : EIATTR_EXIT_INSTR_OFFSETS
	.align		4
        /*0038*/ 	.byte	0x04, 0x1c
        /*003a*/ 	.short	(.L_56 - .L_55)


	//   ....[0]....
.L_55:
        /*003c*/ 	.word	0x00000070


	//   ....[1]....
        /*0040*/ 	.word	0x000016c0


	//----- nvinfo : EIATTR_CRS_STACK_SIZE
	.align		4
.L_56:
        /*0044*/ 	.byte	0x04, 0x1e
        /*0046*/ 	.short	(.L_58 - .L_57)
.L_57:
        /*0048*/ 	.word	0x00000000


	//----- nvinfo : EIATTR_CBANK_PARAM_SIZE
	.align		4
.L_58:
        /*004c*/ 	.byte	0x03, 0x19
        /*004e*/ 	.short	0x000c


	//----- nvinfo : EIATTR_PARAM_CBANK
	.align		4
        /*0050*/ 	.byte	0x04, 0x0a
        /*0052*/ 	.short	(.L_60 - .L_59)
	.align		4
.L_59:
        /*0054*/ 	.word	index@(.nv.constant0._Z25scanThreadInformation1GPUPfi)
        /*0058*/ 	.short	0x0380
        /*005a*/ 	.short	0x000c


	//----- nvinfo : EIATTR_SW_WAR
	.align		4
.L_60:
        /*005c*/ 	.byte	0x04, 0x36
        /*005e*/ 	.short	(.L_62 - .L_61)
.L_61:
        /*0060*/ 	.word	0x00000008
.L_62:


//--------------------- .nv.info._Z25scanThreadInformation0GPUPfi --------------------------
	.section	.nv.info._Z25scanThreadInformation0GPUPfi,"",@"SHT_CUDA_INFO"
	.sectionflags	@""
	.align	4


	//----- nvinfo : EIATTR_CUDA_API_VERSION
	.align		4
        /*0000*/ 	.byte	0x04, 0x37
        /*0002*/ 	.short	(.L_64 - .L_63)
.L_63:
        /*0004*/ 	.word	0x00000082


	//----- nvinfo : EIATTR_KPARAM_INFO
	.align		4
.L_64:
        /*0008*/ 	.byte	0x04, 0x17
        /*000a*/ 	.short	(.L_66 - .L_65)
.L_65:
        /*000c*/ 	.word	0x00000000
        /*0010*/ 	.short	0x0001
        /*0012*/ 	.short	0x0008
        /*0014*/ 	.byte	0x00, 0xf0, 0x11, 0x00


	//----- nvinfo : EIATTR_KPARAM_INFO
	.align		4
.L_66:
        /*0018*/ 	.byte	0x04, 0x17
        /*001a*/ 	.short	(.L_68 - .L_67)
.L_67:
        /*001c*/ 	.word	0x00000000
        /*0020*/ 	.short	0x0000
        /*0022*/ 	.short	0x0000
        /*0024*/ 	.byte	0x00, 0xf5, 0x21, 0x00


	//----- nvinfo : EIATTR_SPARSE_MMA_MASK
	.align		4
.L_68:
        /*0028*/ 	.byte	0x03, 0x50
        /*002a*/ 	.short	0x0000


	//----- nvinfo : EIATTR_MAXREG_COUNT
	.align		4
        /*002c*/ 	.byte	0x03, 0x1b
        /*002e*/ 	.short	0x00ff


	//----- nvinfo : EIATTR_MERCURY_ISA_VERSION
	.align		4
        /*0030*/ 	.byte	0x03, 0x5f
        /*0032*/ 	.short	0x0101


	//----- nvinfo : EIATTR_VRC_CTA_INIT_COUNT
	.align		4
        /*0034*/ 	.byte	0x02, 0x4a
	.zero		1
	.zero		1


	//----- nvinfo : EIATTR_EXIT_INSTR_OFFSETS
	.align		4
        /*0038*/ 	.byte	0x04, 0x1c
        /*003a*/ 	.short	(.L_70 - .L_69)


	//   ....[0]....
.L_69:
        /*003c*/ 	.word	0x00000070


	//   ....[1]....
        /*0040*/ 	.word	0x000016c0


	//----- nvinfo : EIATTR_CRS_STACK_SIZE
	.align		4
.L_70:
        /*0044*/ 	.byte	0x04, 0x1e
        /*0046*/ 	.short	(.L_72 - .L_71)
.L_71:
        /*0048*/ 	.word	0x00000000


	//----- nvinfo : EIATTR_CBANK_PARAM_SIZE
	.align		4
.L_72:
        /*004c*/ 	.byte	0x03, 0x19
        /*004e*/ 	.short	0x000c


	//----- nvinfo : EIATTR_PARAM_CBANK
	.align		4
        /*0050*/ 	.byte	0x04, 0x0a
        /*0052*/ 	.short	(.L_74 - .L_73)
	.align		4
.L_73:
        /*0054*/ 	.word	index@(.nv.constant0._Z25scanThreadInformation0GPUPfi)
        /*0058*/ 	.short	0x0380
        /*005a*/ 	.short	0x000c


	//----- nvinfo : EIATTR_SW_WAR
	.align		4
.L_74:
        /*005c*/ 	.byte	0x04, 0x36
        /*005e*/ 	.short	(.L_76 - .L_75)
.L_75:
        /*0060*/ 	.word	0x00000008
.L_76:


//--------------------- .nv.callgraph             --------------------------
	.section	.nv.callgraph,"",@"SHT_CUDA_CALLGRAPH"
	.align	4
	.sectionentsize	8
	.align		4
        /*0000*/ 	.word	0x00000000
	.align		4
        /*0004*/ 	.word	0xffffffff
	.align		4
        /*0008*/ 	.word	0x00000000
	.align		4
        /*000c*/ 	.word	0xfffffffe
	.align		4
        /*0010*/ 	.word	0x00000000
	.align		4
        /*0014*/ 	.word	0xfffffffd
	.align		4
        /*0018*/ 	.word	0x00000000
	.align		4
        /*001c*/ 	.word	0xfffffffc


//--------------------- .nv.constant4             --------------------------
	.section	.nv.constant4,"a",@progbits
	.align	8
	.align		8
.nv.constant4:
        /*0000*/ 	.dword	__cudart_i2opi_f


//--------------------- .text._Z24scanBlockInformation1GPUPfi --------------------------
	.section	.text._Z24scanBlockInformation1GPUPfi,"ax",@progbits
	.align	128
        .global         _Z24scanBlockInformation1GPUPfi
        .type           _Z24scanBlockInformation1GPUPfi,@function
        .size           _Z24scanBlockInformation1GPUPfi,(.L_x_34 - _Z24scanBlockInformation1GPUPfi)
        .other          _Z24scanBlockInformation1GPUPfi,@"STO_CUDA_ENTRY STV_DEFAULT"
_Z24scanBlockInformation1GPUPfi:
.text._Z24scanBlockInformation1GPUPfi:
[----:B------:R-:W-:Y:S01]  /*0000*/  LDC R1, c[0x0][0x37c] ;  /* 0x0000df00ff017b82 */ /* 0x000fe20000000800 */
[----:B------:R-:W0:Y:S07]  /*0010*/  S2R R3, SR_TID.X ;  /* 0x0000000000037919 */ /* 0x000e2e0000002100 */
[----:B------:R-:W0:Y:S01]  /*0020*/  S2UR UR4, SR_CTAID.X ;  /* 0x00000000000479c3 */ /* 0x000e220000002500 */
[----:B------:R-:W1:Y:S07]  /*0030*/  LDCU UR5, c[0x0][0x388] ;  /* 0x00007100ff0577ac */ /* 0x000e6e0008000800 */
[----:B------:R-:W0:Y:S02]  /*0040*/  LDC R2, c[0x0][0x360] ;  /* 0x0000d800ff027b82 */ /* 0x000e240000000800 */
[----:B0-----:R-:W-:-:S05]  /*0050*/  IMAD R2, R2, UR4, R3 ;  /* 0x0000000402027c24 */ /* 0x001fca000f8e0203 */
[----:B-1----:R-:W-:-:S13]  /*0060*/  ISETP.GE.AND P0, PT, R2, UR5, PT ;  /* 0x0000000502007c0c */ /* 0x002fda000bf06270 */
[----:B------:R-:W-:Y:S05]  /*0070*/  @P0 EXIT ;  /* 0x000000000000094d */ /* 0x000fea0003800000 */
[----:B------:R-:W-:Y:S01]  /*0080*/  I2FP.F32.U32 R3, UR4 ;  /* 0x0000000400037c45 */ /* 0x000fe20008201000 */
[----:B------:R-:W-:Y:S01]  /*0090*/  HFMA2 R7, -RZ, RZ, 3.4921875, 0 ;  /* 0x42fc0000ff077431 */ /* 0x000fe200000001ff */
[----:B------:R-:W-:Y:S01]  /*00a0*/  MOV R9, 0x3e800000 ;  /* 0x3e80000000097802 */ /* 0x000fe20000000f00 */
[----:B------:R-:W-:Y:S01]  /*00b0*/  HFMA2 R11, -RZ, RZ, 1.3056640625, -1.8671875 ;  /* 0x3d39bf78ff0b7431 */ /* 0x000fe200000001ff */
[C---:B------:R-:W-:Y:S01]  /*00c0*/  FSETP.GT.AND P0, PT, |R3|.reuse, 8.50705917302346158658e+37, PT ;  /* 0x7e8000000300780b */ /* 0x040fe20003f04200 */
[C---:B------:R-:W-:Y:S01]  /*00d0*/  FADD R0, -|R3|.reuse, 1 ;  /* 0x3f80000003007421 */ /* 0x040fe20000000300 */
[C---:B------:R-:W-:Y:S01]  /*00e0*/  FMUL R6, |R3|.reuse, 1.4426950216293334961 ;  /* 0x3fb8aa3b03067820 */ /* 0x040fe20000400200 */
[----:B------:R-:W-:Y:S01]  /*00f0*/  HFMA2 R13, -RZ, RZ, 1.875, 0 ;  /* 0x3f800000ff0d7431 */ /* 0x000fe200000001ff */
[----:B------:R-:W-:Y:S01]  /*0100*/  FSETP.GE.AND P2, PT, |R3|, 1, PT ;  /* 0x3f8000000300780b */ /* 0x000fe20003f46200 */
[----:B------:R-:W0:Y:S02]  /*0110*/  LDCU.64 UR6, c[0x0][0x358] ;  /* 0x00006b00ff0677ac */ /* 0x000e240008000a00 */
[----:B------:R-:W1:Y:S08]  /*0120*/  MUFU.RCP R0, R0 ;  /* 0x0000000000007308 */ /* 0x000e700000001000 */
[----:B------:R-:W2:Y:S01]  /*0130*/  FRND.TRUNC R6, R6 ;  /* 0x0000000600067307 */ /* 0x000ea2000020d000 */
[----:B-1----:R-:W-:-:S04]  /*0140*/  FADD R4, R0, R0 ;  /* 0x0000000000047221 */ /* 0x002fc80000000000 */
[----:B------:R-:W-:Y:S01]  /*0150*/  FMUL R4, |R3|, R4 ;  /* 0x0000000403047220 */ /* 0x000fe20000400200 */
[----:B--2---:R-:W-:-:S04]  /*0160*/  LOP3.LUT R7, R7, 0x80000000, R6, 0xb8, !PT ;  /* 0x8000000007077812 */ /* 0x004fc800078eb806 */
[----:B------:R-:W-:Y:S02]  /*0170*/  FSEL R4, R4, -2, !P0 ;  /* 0xc000000004047808 */ /* 0x000fe40004000000 */
[----:B------:R-:W-:-:S03]  /*0180*/  FSETP.GT.AND P0, PT, |R6|, 126, PT ;  /* 0x42fc00000600780b */ /* 0x000fc60003f04200 */
[C---:B------:R-:W-:Y:S01]  /*0190*/  FADD.RZ R5, R4.reuse, 1 ;  /* 0x3f80000004057421 */ /* 0x040fe2000000c000 */
[----:B------:R-:W-:Y:S02]  /*01a0*/  FSEL R8, R7, R6, P0 ;  /* 0x0000000607087208 */ /* 0x000fe40000000000 */
[C---:B------:R-:W-:Y:S02]  /*01b0*/  ISETP.GE.U32.AND P0, PT, R4.reuse, 0x7f800000, PT ;  /* 0x7f8000000400780c */ /* 0x040fe40003f06070 */
[----:B------:R-:W-:Y:S02]  /*01c0*/  IADD3 R5, PT, PT, R5, -0x3f400000, RZ ;  /* 0xc0c0000005057810 */ /* 0x000fe40007ffe0ff */
[----:B------:R-:W-:Y:S02]  /*01d0*/  ISETP.GT.AND P1, PT, R4, -0x40800000, P0 ;  /* 0xbf8000000400780c */ /* 0x000fe40000724270 */
[----:B------:R-:W-:-:S04]  /*01e0*/  LOP3.LUT R5, R5, 0xff800000, RZ, 0xc0, !PT ;  /* 0xff80000005057812 */ /* 0x000fc800078ec0ff */
[----:B------:R-:W-:Y:S02]  /*01f0*/  IADD3 R0, PT, PT, -R5, 0x40800000, RZ ;  /* 0x4080000005007810 */ /* 0x000fe40007ffe1ff */
[-C--:B------:R-:W-:Y:S02]  /*0200*/  IADD3 R6, PT, PT, R4, -R5.reuse, RZ ;  /* 0x8000000504067210 */ /* 0x080fe40007ffe0ff */
[----:B------:R-:W-:Y:S01]  /*0210*/  I2FP.F32.S32 R5, R5 ;  /* 0x0000000500057245 */ /* 0x000fe20000201400 */
[----:B------:R-:W-:Y:S01]  /*0220*/  FFMA R7, R0, R9, -1 ;  /* 0xbf80000000077423 */ /* 0x000fe20000000009 */
[----:B------:R-:W-:Y:S01]  /*0230*/  FFMA R9, R8, -0.69314718246459960938, |R3| ;  /* 0xbf31721808097823 */ /* 0x000fe20000000403 */
[----:B------:R-:W-:Y:S01]  /*0240*/  FMUL R0, |R3|, 2.8853900432586669922 ;  /* 0x4038aa3b03007820 */ /* 0x000fe20000400200 */
[----:B------:R-:W-:Y:S01]  /*0250*/  @P0 MOV R15, 0x7f800000 ;  /* 0x7f800000000f0802 */ /* 0x000fe20000000f00 */
[----:B------:R-:W-:Y:S01]  /*0260*/  FADD R6, R6, R7 ;  /* 0x0000000706067221 */ /* 0x000fe20000000000 */
[C---:B------:R-:W-:Y:S01]  /*0270*/  FFMA R9, R8.reuse, 1.9046542121259335545e-09, R9 ;  /* 0x3102e30808097823 */ /* 0x040fe20000000009 */
[----:B------:R-:W-:Y:S01]  /*0280*/  FADD R8, R8, 12583037 ;  /* 0x4b40007d08087421 */ /* 0x000fe20000000000 */
[----:B------:R-:W-:Y:S01]  /*0290*/  FMUL R5, R5, 1.1920928955078125e-07 ;  /* 0x3400000005057820 */ /* 0x000fe20000400000 */
[----:B------:R-:W1:Y:S01]  /*02a0*/  MUFU.EX2 R0, R0 ;  /* 0x0000000000007308 */ /* 0x000e620000000800 */
[----:B------:R-:W-:Y:S01]  /*02b0*/  FMUL R9, R9, 1.4426950216293334961 ;  /* 0x3fb8aa3b09097820 */ /* 0x000fe20000400000 */
[----:B------:R-:W-:Y:S01]  /*02c0*/  FFMA R7, R6, -R11, 0.10546888411045074463 ;  /* 0x3dd8001206077423 */ /* 0x000fe2000000080b */
[----:B------:R-:W-:-:S02]  /*02d0*/  SHF.L.U32 R8, R8, 0x17, RZ ;  /* 0x0000001708087819 */ /* 0x000fc400000006ff */
[----:B------:R-:W-:Y:S01]  /*02e0*/  MOV R11, 0x363d0ada ;  /* 0x363d0ada000b7802 */ /* 0x000fe20000000f00 */
[C---:B------:R-:W-:Y:S02]  /*02f0*/  FFMA R7, R6.reuse, R7, -0.13229703903198242188 ;  /* 0xbe0778e006077423 */ /* 0x040fe40000000007 */
[----:B------:R-:W2:Y:S02]  /*0300*/  MUFU.EX2 R9, R9 ;  /* 0x0000000900097308 */ /* 0x000ea40000000800 */
[----:B------:R-:W-:-:S04]  /*0310*/  FFMA R7, R6, R7, 0.14491446316242218018 ;  /* 0x3e14647506077423 */ /* 0x000fc80000000007 */
[----:B------:R-:W-:Y:S01]  /*0320*/  FFMA R7, R6, R7, -0.16641564667224884033 ;  /* 0xbe2a68dd06077423 */ /* 0x000fe20000000007 */
[----:B-1----:R-:W-:-:S03]  /*0330*/  FADD R10, R0, 1 ;  /* 0x3f800000000a7421 */ /* 0x002fc60000000000 */
[----:B------:R-:W-:Y:S01]  /*0340*/  FFMA R7, R6, R7, 0.19988867640495300293 ;  /* 0x3e4caf9e06077423 */ /* 0x000fe20000000007 */
[----:B------:R-:W-:-:S03]  /*0350*/  FMUL R0, R3, R3 ;  /* 0x0000000303007220 */ /* 0x000fc60000400000 */
[----:B------:R-:W-:Y:S01]  /*0360*/  FFMA R7, R6, R7, -0.25000196695327758789 ;  /* 0xbe80004206077423 */ /* 0x000fe20000000007 */
[----:B------:R-:W1:Y:S01]  /*0370*/  MUFU.RCP R10, R10 ;  /* 0x0000000a000a7308 */ /* 0x000e620000001000 */
[----:B------:R-:W-:Y:S01]  /*0380*/  FFMA R11, R0, R11, 0.00019836159481201320887 ;  /* 0x394fff49000b7423 */ /* 0x000fe2000000000b */
[----:B--2---:R-:W-:Y:S01]  /*0390*/  FMUL R8, R8, R9 ;  /* 0x0000000908087220 */ /* 0x004fe20000400000 */
[----:B------:R-:W-:Y:S02]  /*03a0*/  FFMA R7, R6, R7, 0.33333510160446166992 ;  /* 0x3eaaaae606077423 */ /* 0x000fe40000000007 */
[----:B------:R-:W-:Y:S02]  /*03b0*/  FFMA R11, R0, R11, 0.0083333496004343032837 ;  /* 0x3c08889a000b7423 */ /* 0x000fe4000000000b */
[----:B------:R-:W-:Y:S01]  /*03c0*/  FFMA R7, R6, R7, -0.5 ;  /* 0xbf00000006077423 */ /* 0x000fe20000000007 */
[----:B------:R-:W2:Y:S01]  /*03d0*/  MUFU.RCP R9, R8 ;  /* 0x0000000800097308 */ /* 0x000ea20000001000 */
[----:B------:R-:W-:-:S02]  /*03e0*/  FFMA R11, R0, R11, 0.16666667163372039795 ;  /* 0x3e2aaaab000b7423 */ /* 0x000fc4000000000b */
[----:B------:R-:W-:-:S04]  /*03f0*/  FMUL R7, R6, R7 ;  /* 0x0000000706077220 */ /* 0x000fc80000400000 */
[----:B------:R-:W-:Y:S01]  /*0400*/  FFMA R6, R6, R7, R6 ;  /* 0x0000000706067223 */ /* 0x000fe20000000006 */
[----:B-1----:R-:W-:Y:S01]  /*0410*/  FFMA R12, R10, -2, R13 ;  /* 0xc00000000a0c7823 */ /* 0x002fe2000000000d */
[----:B------:R-:W-:Y:S02]  /*0420*/  FMUL R10, R0, R11 ;  /* 0x0000000b000a7220 */ /* 0x000fe40000400000 */
[----:B------:R-:W-:Y:S01]  /*0430*/  FFMA R5, R5, 0.69314718246459960938, R6 ;  /* 0x3f31721805057823 */ /* 0x000fe20000000006 */
[----:B------:R-:W-:Y:S01]  /*0440*/  MOV R13, 0x3c80f082 ;  /* 0x3c80f082000d7802 */ /* 0x000fe20000000f00 */
[----:B------:R-:W1:Y:S01]  /*0450*/  LDC.64 R6, c[0x0][0x380] ;  /* 0x0000e000ff067b82 */ /* 0x000e620000000a00 */
[----:B------:R-:W-:Y:S01]  /*0460*/  FFMA R10, R3, R10, R3 ;  /* 0x0000000a030a7223 */ /* 0x000fe20000000003 */
[C---:B------:R-:W-:Y:S01]  /*0470*/  @P1 FFMA R5, R4.reuse, R15, +INF ;  /* 0x7f80000004051423 */ /* 0x040fe2000000000f */
[----:B------:R-:W-:Y:S01]  /*0480*/  @P0 FSETP.NEU.AND P1, PT, R4, RZ, PT ;  /* 0x000000ff0400020b */ /* 0x000fe20003f2d000 */
[C---:B--2---:R-:W-:Y:S01]  /*0490*/  FMUL.FTZ R11, R9.reuse, -0.125 ;  /* 0xbe000000090b7820 */ /* 0x044fe20000410000 */
[----:B------:R-:W-:Y:S01]  /*04a0*/  FFMA R13, R0, R13, -0.052303962409496307373 ;  /* 0xbd563cae000d7423 */ /* 0x000fe2000000000d */
[----:B------:R-:W-:Y:S01]  /*04b0*/  FMUL.FTZ R9, R9, 0.125 ;  /* 0x3e00000009097820 */ /* 0x000fe20000410000 */
[----:B------:R-:W-:Y:S01]  /*04c0*/  @P0 FSEL R5, R5, -RZ, P1 ;  /* 0x800000ff05050208 */ /* 0x000fe20000800000 */
[----:B------:R-:W-:Y:S01]  /*04d0*/  FFMA R11, R8, 2, R11 ;  /* 0x40000000080b7823 */ /* 0x000fe2000000000b */
[----:B------:R-:W-:Y:S01]  /*04e0*/  FFMA R13, R0, R13, 0.1331529766321182251 ;  /* 0x3e085941000d7423 */ /* 0x000fe2000000000d */
[----:B------:R-:W-:Y:S01]  /*04f0*/  FSETP.GE.AND P0, PT, |R3|, 9.010913848876953125, PT ;  /* 0x41102cb40300780b */ /* 0x000fe20003f06200 */
[----:B------:R-:W-:Y:S01]  /*0500*/  FFMA R8, R8, 2, R9 ;  /* 0x4000000008087823 */ /* 0x000fe20000000009 */
[----:B------:R-:W-:Y:S01]  /*0510*/  FMUL R5, R5, 0.5 ;  /* 0x3f00000005057820 */ /* 0x000fe20000400000 */
[----:B------:R-:W-:Y:S01]  /*0520*/  FSEL R10, |R11|, R10, P2 ;  /* 0x0000000a0b0a7208 */ /* 0x000fe20001000200 */
[----:B------:R-:W-:Y:S01]  /*0530*/  FFMA R13, R0, R13, -0.33332768082618713379 ;  /* 0xbeaaa9ed000d7423 */ /* 0x000fe2000000000d */
[----:B------:R-:W-:-:S02]  /*0540*/  FSETP.GE.AND P2, PT, |R3|, 0.60000002384185791016, PT ;  /* 0x3f19999a0300780b */ /* 0x000fc40003f46200 */
[----:B------:R-:W-:Y:S01]  /*0550*/  FSEL R12, |R12|, 1, !P0 ;  /* 0x3f8000000c0c7808 */ /* 0x000fe20004000200 */
[----:B------:R-:W-:Y:S01]  /*0560*/  FFMA R0, R0, R13, RZ ;  /* 0x0000000d00007223 */ /* 0x000fe200000000ff */
[----:B------:R-:W-:-:S04]  /*0570*/  FMUL R5, R5, R10 ;  /* 0x0000000a05057220 */ /* 0x000fc80000400000 */
[----:B------:R-:W-:Y:S01]  /*0580*/  FMUL R5, R5, R8 ;  /* 0x0000000805057220 */ /* 0x000fe20000400000 */
[----:B-1----:R-:W-:-:S04]  /*0590*/  IMAD.WIDE R6, R2, 0x4, R6 ;  /* 0x0000000402067825 */ /* 0x002fc800078e0206 */
[----:B------:R-:W-:-:S04]  /*05a0*/  @!P2 FFMA R12, R3, R0, R3 ;  /* 0x00000000030ca223 */ /* 0x000fc80000000003 */
[----:B------:R-:W-:-:S05]  /*05b0*/  FMUL R5, R5, R12 ;  /* 0x0000000c05057220 */ /* 0x000fca0000400000 */
[----:B0-----:R-:W-:Y:S01]  /*05c0*/  STG.E desc[UR6][R6.64], R5 ;  /* 0x0000000506007986 */ /* 0x001fe2000c101906 */
[----:B------:R-:W-:Y:S05]  /*05d0*/  EXIT ;  /* 0x000000000000794d */ /* 0x000fea0003800000 */
.L_x_0:
[----:B------:R-:W-:-:S00]  /*05e0*/  BRA `(.L_x_0) ;  /* 0xfffffffc00fc7947 */ /* 0x000fc0000383ffff */
[----:B------:R-:W-:-:S00]  /*05f0*/  NOP ;  /* 0x0000000000007918 */ /* 0x000fc00000000000 */
        /* <DEDUP_REMOVED lines=8> */
.L_x_34:


//--------------------- .text._Z24scanBlockInformation0GPUPfi --------------------------
	.section	.text._Z24scanBlockInformation0GPUPfi,"ax",@progbits
	.align	128
        .global         _Z24scanBlockInformation0GPUPfi
        .type           _Z24scanBlockInformation0GPUPfi,@function
        .size           _Z24scanBlockInformation0GPUPfi,(.L_x_35 - _Z24scanBlockInformation0GPUPfi)
        .other          _Z24scanBlockInformation0GPUPfi,@"STO_CUDA_ENTRY STV_DEFAULT"
_Z24scanBlockInformation0GPUPfi:
.text._Z24scanBlockInformation0GPUPfi:
        /* <DEDUP_REMOVED lines=9> */
[----:B------:R-:W-:Y:S01]  /*0090*/  HFMA2 R11, -RZ, RZ, 1.3056640625, -1.8671875 ;  /* 0x3d39bf78ff0b7431 */ /* 0x000fe200000001ff */
[----:B------:R-:W-:Y:S01]  /*00a0*/  MOV R9, 0x3e800000 ;  /* 0x3e80000000097802 */ /* 0x000fe20000000f00 */
[----:B------:R-:W0:Y:S01]  /*00b0*/  LDCU.64 UR6, c[0x0][0x358] ;  /* 0x00006b00ff0677ac */ /* 0x000e220008000a00 */
[----:B------:R-:W-:Y:S01]  /*00c0*/  MOV R13, 0x363d0ada ;  /* 0x363d0ada000d7802 */ /* 0x000fe20000000f00 */
[C---:B------:R-:W-:Y:S01]  /*00d0*/  FFMA R0, R3.reuse, R3, -1 ;  /* 0xbf80000003007423 */ /* 0x040fe20000000003 */
[----:B------:R-:W-:-:S03]  /*00e0*/  FADD R4, R3, -1 ;  /* 0xbf80000003047421 */ /* 0x000fc60000000000 */
[----:B------:R-:W1:Y:S01]  /*00f0*/  MUFU.RSQ R5, R0 ;  /* 0x0000000000057308 */ /* 0x000e620000001400 */
[----:B------:R-:W-:Y:S02]  /*0100*/  FSETP.NEU.AND P1, PT, R0, RZ, PT ;  /* 0x000000ff0000720b */ /* 0x000fe40003f2d000 */
[----:B------:R-:W-:Y:S01]  /*0110*/  ISETP.GT.U32.AND P0, PT, R4, 0x4b000000, PT ;  /* 0x4b0000000400780c */ /* 0x000fe20003f04070 */
[----:B-1----:R-:W-:Y:S01]  /*0120*/  FMUL R7, R0, R5 ;  /* 0x0000000500077220 */ /* 0x002fe20000400000 */
[----:B------:R-:W-:-:S03]  /*0130*/  FMUL R6, R5, 0.5 ;  /* 0x3f00000005067820 */ /* 0x000fc60000400000 */
[----:B------:R-:W-:-:S04]  /*0140*/  FFMA R5, -R7, R7, R0 ;  /* 0x0000000707057223 */ /* 0x000fc80000000100 */
[----:B------:R-:W-:Y:S01]  /*0150*/  FFMA R5, R6, R5, R7 ;  /* 0x0000000506057223 */ /* 0x000fe20000000007 */
[----:B------:R-:W-:Y:S01]  /*0160*/  FMUL R6, |R3|, 1.4426950216293334961 ;  /* 0x3fb8aa3b03067820 */ /* 0x000fe20000400200 */
[----:B------:R-:W-:-:S03]  /*0170*/  HFMA2 R7, -RZ, RZ, 3.4921875, 0 ;  /* 0x42fc0000ff077431 */ /* 0x000fc600000001ff */
[----:B------:R-:W-:Y:S02]  /*0180*/  FSEL R5, R5, RZ, P1 ;  /* 0x000000ff05057208 */ /* 0x000fe40000800000 */
[----:B------:R-:W1:Y:S02]  /*0190*/  FRND.TRUNC R6, R6 ;  /* 0x0000000600067307 */ /* 0x000e64000020d000 */
[----:B------:R-:W-:-:S05]  /*01a0*/  FSEL R5, R5, -1.0000001192092895508, !P0 ;  /* 0xbf80000105057808 */ /* 0x000fca0004000000 */
[----:B------:R-:W-:-:S04]  /*01b0*/  FADD R4, R4, R5 ;  /* 0x0000000504047221 */ /* 0x000fc80000000000 */
[----:B------:R-:W-:Y:S01]  /*01c0*/  FADD.RZ R0, R4, 1 ;  /* 0x3f80000004007421 */ /* 0x000fe2000000c000 */
[----:B-1----:R-:W-:-:S04]  /*01d0*/  LOP3.LUT R7, R7, 0x80000000, R6, 0xb8, !PT ;  /* 0x8000000007077812 */ /* 0x002fc800078eb806 */
[----:B------:R-:W-:Y:S02]  /*01e0*/  IADD3 R0, PT, PT, R0, -0x3f400000, RZ ;  /* 0xc0c0000000007810 */ /* 0x000fe40007ffe0ff */
[----:B------:R-:W-:Y:S02]  /*01f0*/  FSETP.GT.AND P1, PT, |R6|, 126, PT ;  /* 0x42fc00000600780b */ /* 0x000fe40003f24200 */
[----:B------:R-:W-:Y:S02]  /*0200*/  LOP3.LUT R5, R0, 0xff800000, RZ, 0xc0, !PT ;  /* 0xff80000000057812 */ /* 0x000fe400078ec0ff */
[----:B------:R-:W-:Y:S02]  /*0210*/  FSEL R10, R7, R6, P1 ;  /* 0x00000006070a7208 */ /* 0x000fe40000800000 */
[----:B------:R-:W-:Y:S02]  /*0220*/  IADD3 R0, PT, PT, -R5, 0x40800000, RZ ;  /* 0x4080000005007810 */ /* 0x000fe40007ffe1ff */
[----:B------:R-:W-:-:S02]  /*0230*/  IADD3 R8, PT, PT, R4, -R5, RZ ;  /* 0x8000000504087210 */ /* 0x000fc40007ffe0ff */
[----:B------:R-:W-:Y:S01]  /*0240*/  ISETP.GE.U32.AND P1, PT, R4, 0x7f800000, PT ;  /* 0x7f8000000400780c */ /* 0x000fe20003f26070 */
[----:B------:R-:W-:Y:S01]  /*0250*/  FFMA R7, R0, R9, -1 ;  /* 0xbf80000000077423 */ /* 0x000fe20000000009 */
[----:B------:R-:W-:Y:S01]  /*0260*/  FFMA R9, R10, -0.69314718246459960938, |R3| ;  /* 0xbf3172180a097823 */ /* 0x000fe20000000403 */
[----:B------:R-:W-:Y:S01]  /*0270*/  FMUL R0, R3, R3 ;  /* 0x0000000303007220 */ /* 0x000fe20000400000 */
[----:B------:R-:W-:Y:S01]  /*0280*/  ISETP.GT.AND P3, PT, R4, -0x40800000, P1 ;  /* 0xbf8000000400780c */ /* 0x000fe20000f64270 */
[----:B------:R-:W-:Y:S01]  /*0290*/  FADD R8, R8, R7 ;  /* 0x0000000708087221 */ /* 0x000fe20000000000 */
[C---:B------:R-:W-:Y:S01]  /*02a0*/  FFMA R9, R10.reuse, 1.9046542121259335545e-09, R9 ;  /* 0x3102e3080a097823 */ /* 0x040fe20000000009 */
[----:B------:R-:W-:Y:S01]  /*02b0*/  FADD R10, R10, 12583037 ;  /* 0x4b40007d0a0a7421 */ /* 0x000fe20000000000 */
[----:B------:R-:W-:Y:S01]  /*02c0*/  I2FP.F32.S32 R5, R5 ;  /* 0x0000000500057245 */ /* 0x000fe20000201400 */
[----:B------:R-:W-:Y:S01]  /*02d0*/  FFMA R7, R8, -R11, 0.10546888411045074463 ;  /* 0x3dd8001208077423 */ /* 0x000fe2000000080b */
[----:B------:R-:W-:Y:S01]  /*02e0*/  FMUL R9, R9, 1.4426950216293334961 ;  /* 0x3fb8aa3b09097820 */ /* 0x000fe20000400000 */
[----:B------:R-:W-:Y:S01]  /*02f0*/  FMUL R11, |R3|, 2.8853900432586669922 ;  /* 0x4038aa3b030b7820 */ /* 0x000fe20000400200 */
[----:B------:R-:W-:Y:S01]  /*0300*/  SHF.L.U32 R6, R10, 0x17, RZ ;  /* 0x000000170a067819 */ /* 0x000fe200000006ff */
[----:B------:R-:W-:Y:S01]  /*0310*/  FFMA R7, R8, R7, -0.13229703903198242188 ;  /* 0xbe0778e008077423 */ /* 0x000fe20000000007 */
[----:B------:R-:W-:Y:S01]  /*0320*/  FMUL R5, R5, 1.1920928955078125e-07 ;  /* 0x3400000005057820 */ /* 0x000fe20000400000 */
[----:B------:R-:W-:Y:S01]  /*0330*/  @P1 FSETP.NEU.AND P2, PT, R4, RZ, PT ;  /* 0x000000ff0400120b */ /* 0x000fe20003f4d000 */
[----:B------:R-:W1:Y:S01]  /*0340*/  MUFU.EX2 R9, R9 ;  /* 0x0000000900097308 */ /* 0x000e620000000800 */
[----:B------:R-:W-:-:S04]  /*0350*/  FFMA R7, R8, R7, 0.14491446316242218018 ;  /* 0x3e14647508077423 */ /* 0x000fc80000000007 */
[----:B------:R-:W-:-:S03]  /*0360*/  FFMA R7, R8, R7, -0.16641564667224884033 ;  /* 0xbe2a68dd08077423 */ /* 0x000fc60000000007 */
[----:B------:R-:W2:Y:S01]  /*0370*/  MUFU.EX2 R11, R11 ;  /* 0x0000000b000b7308 */ /* 0x000ea20000000800 */
[----:B------:R-:W-:-:S04]  /*0380*/  FFMA R7, R8, R7, 0.19988867640495300293 ;  /* 0x3e4caf9e08077423 */ /* 0x000fc80000000007 */
[----:B------:R-:W-:-:S04]  /*0390*/  FFMA R7, R8, R7, -0.25000196695327758789 ;  /* 0xbe80004208077423 */ /* 0x000fc80000000007 */
[----:B------:R-:W-:Y:S01]  /*03a0*/  FFMA R7, R8, R7, 0.33333510160446166992 ;  /* 0x3eaaaae608077423 */ /* 0x000fe20000000007 */
[----:B-1----:R-:W-:-:S03]  /*03b0*/  FMUL R6, R6, R9 ;  /* 0x0000000906067220 */ /* 0x002fc60000400000 */
[----:B------:R-:W-:Y:S02]  /*03c0*/  FFMA R9, R8, R7, -0.5 ;  /* 0xbf00000008097423 */ /* 0x000fe40000000007 */
[----:B------:R-:W1:Y:S01]  /*03d0*/  MUFU.RCP R7, R6 ;  /* 0x0000000600077308 */ /* 0x000e620000001000 */
[----:B--2---:R-:W-:Y:S01]  /*03e0*/  FADD R12, R11, 1 ;  /* 0x3f8000000b0c7421 */ /* 0x004fe20000000000 */
[----:B------:R-:W-:Y:S01]  /*03f0*/  FFMA R11, R0, R13, 0.00019836159481201320887 ;  /* 0x394fff49000b7423 */ /* 0x000fe2000000000d */
[----:B------:R-:W-:Y:S01]  /*0400*/  FMUL R9, R8, R9 ;  /* 0x0000000908097220 */ /* 0x000fe20000400000 */
[----:B------:R-:W-:Y:S02]  /*0410*/  HFMA2 R13, -RZ, RZ, 1.875, 0 ;  /* 0x3f800000ff0d7431 */ /* 0x000fe400000001ff */
[----:B------:R-:W-:Y:S01]  /*0420*/  FFMA R11, R0, R11, 0.0083333496004343032837 ;  /* 0x3c08889a000b7423 */ /* 0x000fe2000000000b */
[----:B------:R-:W-:Y:S01]  /*0430*/  FFMA R8, R8, R9, R8 ;  /* 0x0000000908087223 */ /* 0x000fe20000000008 */
[----:B------:R-:W-:Y:S01]  /*0440*/  @P1 MOV R9, 0x7f800000 ;  /* 0x7f80000000091802 */ /* 0x000fe20000000f00 */
[----:B------:R-:W2:Y:S01]  /*0450*/  MUFU.RCP R12, R12 ;  /* 0x0000000c000c7308 */ /* 0x000ea20000001000 */
[----:B------:R-:W-:Y:S01]  /*0460*/  FFMA R11, R0, R11, 0.16666667163372039795 ;  /* 0x3e2aaaab000b7423 */ /* 0x000fe2000000000b */
[----:B------:R-:W-:-:S02]  /*0470*/  FFMA R8, R5, 0.69314718246459960938, R8 ;  /* 0x3f31721805087823 */ /* 0x000fc40000000008 */
[----:B------:R-:W-:Y:S01]  /*0480*/  @P3 FFMA R8, R4, R9, +INF ;  /* 0x7f80000004083423 */ /* 0x000fe20000000009 */
[----:B------:R-:W-:Y:S01]  /*0490*/  FMUL R10, R0, R11 ;  /* 0x0000000b000a7220 */ /* 0x000fe20000400000 */
[----:B------:R-:W-:Y:S01]  /*04a0*/  MOV R11, 0x3c80f082 ;  /* 0x3c80f082000b7802 */ /* 0x000fe20000000f00 */
[----:B------:R-:W3:Y:S01]  /*04b0*/  LDC.64 R4, c[0x0][0x380] ;  /* 0x0000e000ff047b82 */ /* 0x000ee20000000a00 */
[----:B-1----:R-:W-:Y:S01]  /*04c0*/  FMUL.FTZ R9, R7, -0.125 ;  /* 0xbe00000007097820 */ /* 0x002fe20000410000 */
[C---:B------:R-:W-:Y:S01]  /*04d0*/  FFMA R10, R3.reuse, R10, R3 ;  /* 0x0000000a030a7223 */ /* 0x040fe20000000003 */
[----:B------:R-:W-:Y:S01]  /*04e0*/  @P1 FSEL R8, R8, -RZ, P2 ;  /* 0x800000ff08081208 */ /* 0x000fe20001000000 */
[----:B------:R-:W-:Y:S01]  /*04f0*/  FFMA R11, R0, R11, -0.052303962409496307373 ;  /* 0xbd563cae000b7423 */ /* 0x000fe2000000000b */
[----:B------:R-:W-:Y:S01]  /*0500*/  FFMA R9, R6, 2, R9 ;  /* 0x4000000006097823 */ /* 0x000fe20000000009 */
[----:B------:R-:W-:Y:S01]  /*0510*/  FSETP.GE.AND P3, PT, |R3|, 1, PT ;  /* 0x3f8000000300780b */ /* 0x000fe20003f66200 */
[----:B------:R-:W-:Y:S01]  /*0520*/  FMUL.FTZ R7, R7, 0.125 ;  /* 0x3e00000007077820 */ /* 0x000fe20000410000 */
[----:B------:R-:W-:Y:S01]  /*0530*/  FSETP.GE.AND P2, PT, |R3|, 0.60000002384185791016, PT ;  /* 0x3f19999a0300780b */ /* 0x000fe20003f46200 */
[----:B------:R-:W-:Y:S01]  /*0540*/  FFMA R11, R0, R11, 0.1331529766321182251 ;  /* 0x3e085941000b7423 */ /* 0x000fe2000000000b */
[----:B------:R-:W-:Y:S01]  /*0550*/  FSEL R9, |R9|, R10, P3 ;  /* 0x0000000a09097208 */ /* 0x000fe20001800200 */
[----:B------:R-:W-:Y:S01]  /*0560*/  @P0 FADD R8, R8, 0.69314718246459960938 ;  /* 0x3f31721808080421 */ /* 0x000fe20000000000 */
[----:B--2---:R-:W-:Y:S01]  /*0570*/  FFMA R12, R12, -2, R13 ;  /* 0xc00000000c0c7823 */ /* 0x004fe2000000000d */
[----:B------:R-:W-:Y:S01]  /*0580*/  FFMA R11, R0, R11, -0.33332768082618713379 ;  /* 0xbeaaa9ed000b7423 */ /* 0x000fe2000000000b */
[----:B------:R-:W-:Y:S01]  /*0590*/  FSETP.GE.AND P1, PT, |R3|, 9.010913848876953125, PT ;  /* 0x41102cb40300780b */ /* 0x000fe20003f26200 */
[----:B------:R-:W-:Y:S01]  /*05a0*/  FFMA R6, R6, 2, R7 ;  /* 0x4000000006067823 */ /* 0x000fe20000000007 */
[----:B------:R-:W-:Y:S01]  /*05b0*/  FMUL R9, R8, R9 ;  /* 0x0000000908097220 */ /* 0x000fe20000400000 */
[----:B------:R-:W-:Y:S01]  /*05c0*/  FFMA R0, R0, R11, RZ ;  /* 0x0000000b00007223 */ /* 0x000fe200000000ff */
[----:B------:R-:W-:-:S02]  /*05d0*/  FSEL R11, |R12|, 1, !P1 ;  /* 0x3f8000000c0b7808 */ /* 0x000fc40004800200 */
[----:B------:R-:W-:Y:S01]  /*05e0*/  FMUL R6, R9, R6 ;  /* 0x0000000609067220 */ /* 0x000fe20000400000 */
[----:B------:R-:W-:Y:S01]  /*05f0*/  @!P2 FFMA R11, R3, R0, R3 ;  /* 0x00000000030ba223 */ /* 0x000fe20000000003 */
[----:B---3--:R-:W-:-:S04]  /*0600*/  IMAD.WIDE R4, R2, 0x4, R4 ;  /* 0x0000000402047825 */ /* 0x008fc800078e0204 */
[----:B------:R-:W-:-:S05]  /*0610*/  FMUL R11, R6, R11 ;  /* 0x0000000b060b7220 */ /* 0x000fca0000400000 */
[----:B0-----:R-:W-:Y:S01]  /*0620*/  STG.E desc[UR6][R4.64], R11 ;  /* 0x0000000b04007986 */ /* 0x001fe2000c101906 */
[----:B------:R-:W-:Y:S05]  /*0630*/  EXIT ;  /* 0x000000000000794d */ /* 0x000fea0003800000 */
.L_x_1:
        /* <DEDUP_REMOVED lines=12> */
.L_x_35:


//--------------------- .text._Z25scanThreadInformation1GPUPfi --------------------------
	.section	.text._Z25scanThreadInformation1GPUPfi,"ax",@progbits
	.align	128
        .global         _Z25scanThreadInformation1GPUPfi
        .type           _Z25scanThreadInformation1GPUPfi,@function
        .size           _Z25scanThreadInformation1GPUPfi,(.L_x_36 - _Z25scanThreadInformation1GPUPfi)
        .other          _Z25scanThreadInformation1GPUPfi,@"STO_CUDA_ENTRY STV_DEFAULT"
_Z25scanThreadInformation1GPUPfi:
.text._Z25scanThreadInformation1GPUPfi:
        /* <DEDUP_REMOVED lines=8> */
[----:B------:R-:W-:Y:S01]  /*0080*/  I2FP.F32.U32 R4, R4 ;  /* 0x0000000400047245 */ /* 0x000fe20000201000 */
[----:B------:R-:W0:Y:S01]  /*0090*/  LDCU.64 UR6, c[0x0][0x358] ;  /* 0x00006b00ff0677ac */ /* 0x000e220008000a00 */
[----:B------:R-:W-:Y:S02]  /*00a0*/  BSSY.RECONVERGENT B0, `(.L_x_2) ;  /* 0x0000066000007945 */ /* 0x000fe40003800200 */
[C---:B------:R-:W-:Y:S01]  /*00b0*/  FSETP.GE.AND P0, PT, |R4|.reuse, 105615, PT ;  /* 0x47ce47800400780b */ /* 0x040fe20003f06200 */
[----:B------:R-:W-:-:S03]  /*00c0*/  FMUL R8, R4, 0.63661974668502807617 ;  /* 0x3f22f98304087820 */ /* 0x000fc60000400000 */
[----:B------:R-:W-:-:S03]  /*00d0*/  P2R R6, PR, RZ, 0x1 ;  /* 0x00000001ff067803 */ /* 0x000fc60000000000 */
[----:B------:R-:W1:Y:S02]  /*00e0*/  F2I.NTZ R8, R8 ;  /* 0x0000000800087305 */ /* 0x000e640000203100 */
[----:B-1----:R-:W-:Y:S01]  /*00f0*/  I2FP.F32.S32 R3, R8 ;  /* 0x0000000800037245 */ /* 0x002fe20000201400 */
[----:B------:R-:W-:-:S04]  /*0100*/  IMAD.MOV.U32 R2, RZ, RZ, R8 ;  /* 0x000000ffff027224 */ /* 0x000fc800078e0008 */
[----:B------:R-:W-:-:S04]  /*0110*/  FFMA R0, R3, -1.5707962512969970703, R4 ;  /* 0xbfc90fda03007823 */ /* 0x000fc80000000004 */
[----:B------:R-:W-:-:S04]  /*0120*/  FFMA R0, R3, -7.5497894158615963534e-08, R0 ;  /* 0xb3a2216803007823 */ /* 0x000fc80000000000 */
[----:B------:R-:W-:-:S04]  /*0130*/  FFMA R3, R3, -5.3903029534742383927e-15, R0 ;  /* 0xa7c234c503037823 */ /* 0x000fc80000000000 */
[----:B------:R-:W-:Y:S01]  /*0140*/  IMAD.MOV.U32 R0, RZ, RZ, R3 ;  /* 0x000000ffff007224 */ /* 0x000fe200078e0003 */
[----:B0-----:R-:W-:Y:S06]  /*0150*/  @!P0 BRA `(.L_x_3) ;  /* 0x0000000400688947 */ /* 0x001fec0003800000 */
[----:B------:R-:W-:-:S13]  /*0160*/  FSETP.NEU.AND P0, PT, |R4|, +INF , PT ;  /* 0x7f8000000400780b */ /* 0x000fda0003f0d200 */
[----:B------:R-:W-:Y:S01]  /*0170*/  @!P0 FMUL R0, RZ, R4 ;  /* 0x00000004ff008220 */ /* 0x000fe20000400000 */
[----:B------:R-:W-:Y:S01]  /*0180*/  @!P0 IMAD.MOV.U32 R8, RZ, RZ, RZ ;  /* 0x000000ffff088224 */ /* 0x000fe200078e00ff */
[----:B------:R-:W-:Y:S06]  /*0190*/  @!P0 BRA `(.L_x_3) ;  /* 0x0000000400588947 */ /* 0x000fec0003800000 */
[----:B------:R-:W-:Y:S02]  /*01a0*/  IMAD.SHL.U32 R6, R4, 0x100, RZ ;  /* 0x0000010004067824 */ /* 0x000fe400078e00ff */
[----:B------:R-:W-:Y:S02]  /*01b0*/  HFMA2 R0, -RZ, RZ, 0, 0 ;  /* 0x00000000ff007431 */ /* 0x000fe400000001ff */
[----:B------:R-:W-:Y:S01]  /*01c0*/  IMAD.MOV.U32 R12, RZ, RZ, RZ ;  /* 0x000000ffff0c7224 */ /* 0x000fe200078e00ff */
[----:B------:R-:W0:Y:S01]  /*01d0*/  LDCU.64 UR8, c[0x4][URZ] ;  /* 0x01000000ff0877ac */ /* 0x000e220008000a00 */
[----:B------:R-:W-:Y:S01]  /*01e0*/  LOP3.LUT R7, R6, 0x80000000, RZ, 0xfc, !PT ;  /* 0x8000000006077812 */ /* 0x000fe200078efcff */
[----:B------:R-:W-:Y:S01]  /*01f0*/  UMOV UR5, URZ ;  /* 0x000000ff00057c82 */ /* 0x000fe20008000000 */
[----:B------:R-:W-:-:S05]  /*0200*/  UMOV UR4, URZ ;  /* 0x000000ff00047c82 */ /* 0x000fca0008000000 */
.L_x_4:
[----:B0-----:R-:W-:Y:S02]  /*0210*/  IMAD.U32 R10, RZ, RZ, UR8 ;  /* 0x00000008ff0a7e24 */ /* 0x001fe4000f8e00ff */
[----:B------:R-:W-:-:S05]  /*0220*/  IMAD.U32 R11, RZ, RZ, UR9 ;  /* 0x00000009ff0b7e24 */ /* 0x000fca000f8e00ff */
[----:B------:R-:W2:Y:S01]  /*0230*/  LDG.E.CONSTANT R8, desc[UR6][R10.64] ;  /* 0x000000060a087981 */ /* 0x000ea2000c1e9900 */
[----:B------:R-:W-:Y:S01]  /*0240*/  UIADD3 UR4, UPT, UPT, UR4, 0x1, URZ ;  /* 0x0000000104047890 */ /* 0x000fe2000fffe0ff */
[C---:B------:R-:W-:Y:S01]  /*0250*/  ISETP.EQ.AND P0, PT, R12.reuse, RZ, PT ;  /* 0x000000ff0c00720c */ /* 0x040fe20003f02270 */
[----:B------:R-:W-:Y:S01]  /*0260*/  UIADD3 UR8, UP1, UPT, UR8, 0x4, URZ ;  /* 0x0000000408087890 */ /* 0x000fe2000ff3e0ff */
[C---:B------:R-:W-:Y:S01]  /*0270*/  ISETP.EQ.AND P1, PT, R12.reuse, 0x4, PT ;  /* 0x000000040c00780c */ /* 0x040fe20003f22270 */
[----:B------:R-:W-:Y:S01]  /*0280*/  UISETP.NE.AND UP0, UPT, UR4, 0x6, UPT ;  /* 0x000000060400788c */ /* 0x000fe2000bf05270 */
[C---:B------:R-:W-:Y:S01]  /*0290*/  ISETP.EQ.AND P3, PT, R12.reuse, 0xc, PT ;  /* 0x0000000c0c00780c */ /* 0x040fe20003f62270 */
[----:B------:R-:W-:Y:S01]  /*02a0*/  UIADD3.X UR9, UPT, UPT, URZ, UR9, URZ, UP1, !UPT ;  /* 0x00000009ff097290 */ /* 0x000fe20008ffe4ff */
[C---:B------:R-:W-:Y:S02]  /*02b0*/  ISETP.EQ.AND P4, PT, R12.reuse, 0x10, PT ;  /* 0x000000100c00780c */ /* 0x040fe40003f82270 */
[----:B------:R-:W-:Y:S01]  /*02c0*/  ISETP.EQ.AND P5, PT, R12, 0x14, PT ;  /* 0x000000140c00780c */ /* 0x000fe20003fa2270 */
[----:B--2---:R-:W-:-:S03]  /*02d0*/  IMAD.WIDE.U32 R8, R8, R7, RZ ;  /* 0x0000000708087225 */ /* 0x004fc600078e00ff */
[----:B------:R-:W-:-:S04]  /*02e0*/  IADD3 R8, P2, PT, R8, R0, RZ ;  /* 0x0000000008087210 */ /* 0x000fc80007f5e0ff */
[----:B------:R-:W-:Y:S01]  /*02f0*/  IADD3.X R0, PT, PT, R9, UR5, RZ, P2, !PT ;  /* 0x0000000509007c10 */ /* 0x000fe200097fe4ff */
[--C-:B------:R-:W-:Y:S01]  /*0300*/  @P0 IMAD.MOV.U32 R6, RZ, RZ, R8.reuse ;  /* 0x000000ffff060224 */ /* 0x100fe200078e0008 */
[C---:B------:R-:W-:Y:S01]  /*0310*/  ISETP.EQ.AND P2, PT, R12.reuse, 0x8, PT ;  /* 0x000000080c00780c */ /* 0x040fe20003f42270 */
[--C-:B------:R-:W-:Y:S01]  /*0320*/  @P3 IMAD.MOV.U32 R16, RZ, RZ, R8.reuse ;  /* 0x000000ffff103224 */ /* 0x100fe200078e0008 */
[----:B------:R-:W-:Y:S01]  /*0330*/  @P1 MOV R14, R8 ;  /* 0x00000008000e1202 */ /* 0x000fe20000000f00 */
[--C-:B------:R-:W-:Y:S01]  /*0340*/  @P4 IMAD.MOV.U32 R17, RZ, RZ, R8.reuse ;  /* 0x000000ffff114224 */ /* 0x100fe200078e0008 */
[----:B------:R-:W-:Y:S01]  /*0350*/  IADD3 R12, PT, PT, R12, 0x4, RZ ;  /* 0x000000040c0c7810 */ /* 0x000fe20007ffe0ff */
[----:B------:R-:W-:-:S08]  /*0360*/  @P5 IMAD.MOV.U32 R18, RZ, RZ, R8 ;  /* 0x000000ffff125224 */ /* 0x000fd000078e0008 */
[----:B------:R-:W-:Y:S01]  /*0370*/  @P2 IMAD.MOV.U32 R15, RZ, RZ, R8 ;  /* 0x000000ffff0f2224 */ /* 0x000fe200078e0008 */
[----:B------:R-:W-:Y:S06]  /*0380*/  BRA.U UP0, `(.L_x_4) ;  /* 0xfffffffd00a07547 */ /* 0x000fec000b83ffff */
[----:B------:R-:W-:Y:S01]  /*0390*/  SHF.R.U32.HI R7, RZ, 0x17, R4 ;  /* 0x00000017ff077819 */ /* 0x000fe20000011604 */
[----:B------:R-:W-:Y:S04]  /*03a0*/  BSSY.RECONVERGENT B1, `(.L_x_5) ;  /* 0x0000027000017945 */ /* 0x000fe80003800200 */
[C---:B------:R-:W-:Y:S01]  /*03b0*/  VIADD R8, R7.reuse, 0xffffff80 ;  /* 0xffffff8007087836 */ /* 0x040fe20000000000 */
[----:B------:R-:W-:-:S04]  /*03c0*/  LOP3.LUT P6, R7, R7, 0x1f, RZ, 0xc0, !PT ;  /* 0x0000001f07077812 */ /* 0x000fc800078cc0ff */
[----:B------:R-:W-:-:S05]  /*03d0*/  SHF.R.U32.HI R8, RZ, 0x5, R8 ;  /* 0x00000005ff087819 */ /* 0x000fca0000011608 */
[----:B------:R-:W-:-:S05]  /*03e0*/  IMAD.U32 R10, R8, -0x4, RZ ;  /* 0xfffffffc080a7824 */ /* 0x000fca00078e00ff */
[C---:B------:R-:W-:Y:S02]  /*03f0*/  ISETP.EQ.AND P3, PT, R10.reuse, -0x18, PT ;  /* 0xffffffe80a00780c */ /* 0x040fe40003f62270 */
[C---:B------:R-:W-:Y:S02]  /*0400*/  ISETP.EQ.AND P4, PT, R10.reuse, -0x14, PT ;  /* 0xffffffec0a00780c */ /* 0x040fe40003f82270 */
[C---:B------:R-:W-:Y:S02]  /*0410*/  ISETP.EQ.AND P0, PT, R10.reuse, -0x10, PT ;  /* 0xfffffff00a00780c */ /* 0x040fe40003f02270 */
[C---:B------:R-:W-:Y:S02]  /*0420*/  ISETP.EQ.AND P1, PT, R10.reuse, -0xc, PT ;  /* 0xfffffff40a00780c */ /* 0x040fe40003f22270 */
[C---:B------:R-:W-:Y:S02]  /*0430*/  ISETP.EQ.AND P2, PT, R10.reuse, -0x8, PT ;  /* 0xfffffff80a00780c */ /* 0x040fe40003f42270 */
[----:B------:R-:W-:-:S03]  /*0440*/  ISETP.EQ.AND P5, PT, R10, 0x4, PT ;  /* 0x000000040a00780c */ /* 0x000fc60003fa2270 */
[--C-:B------:R-:W-:Y:S01]  /*0450*/  @P3 IMAD.MOV.U32 R8, RZ, RZ, R6.reuse ;  /* 0x000000ffff083224 */ /* 0x100fe200078e0006 */
[C---:B------:R-:W-:Y:S01]  /*0460*/  ISETP.EQ.AND P3, PT, R10.reuse, -0x4, PT ;  /* 0xfffffffc0a00780c */ /* 0x040fe20003f62270 */
[----:B------:R-:W-:Y:S01]  /*0470*/  @P4 IMAD.MOV.U32 R9, RZ, RZ, R6 ;  /* 0x000000ffff094224 */ /* 0x000fe200078e0006 */
[----:B------:R-:W-:Y:S01]  /*0480*/  @P4 MOV R8, R14 ;  /* 0x0000000e00084202 */ /* 0x000fe20000000f00 */
[----:B------:R-:W-:Y:S01]  /*0490*/  @P0 IMAD.MOV.U32 R8, RZ, RZ, R15 ;  /* 0x000000ffff080224 */ /* 0x000fe200078e000f */
[----:B------:R-:W-:Y:S01]  /*04a0*/  ISETP.EQ.AND P4, PT, R10, RZ, PT ;  /* 0x000000ff0a00720c */ /* 0x000fe20003f82270 */
[----:B------:R-:W-:Y:S02]  /*04b0*/  @P1 IMAD.MOV.U32 R8, RZ, RZ, R16 ;  /* 0x000000ffff081224 */ /* 0x000fe400078e0010 */
[----:B------:R-:W-:Y:S02]  /*04c0*/  @P2 IMAD.MOV.U32 R8, RZ, RZ, R17 ;  /* 0x000000ffff082224 */ /* 0x000fe400078e0011 */
[----:B------:R-:W-:-:S02]  /*04d0*/  @P0 IMAD.MOV.U32 R9, RZ, RZ, R14 ;  /* 0x000000ffff090224 */ /* 0x000fc400078e000e */
[----:B------:R-:W-:Y:S01]  /*04e0*/  @P1 IMAD.MOV.U32 R9, RZ, RZ, R15 ;  /* 0x000000ffff091224 */ /* 0x000fe200078e000f */
[----:B------:R-:W-:Y:S01]  /*04f0*/  @P2 MOV R9, R16 ;  /* 0x0000001000092202 */ /* 0x000fe20000000f00 */
[--C-:B------:R-:W-:Y:S02]  /*0500*/  @P3 IMAD.MOV.U32 R8, RZ, RZ, R18.reuse ;  /* 0x000000ffff083224 */ /* 0x100fe400078e0012 */
[----:B------:R-:W-:Y:S02]  /*0510*/  @P3 IMAD.MOV.U32 R9, RZ, RZ, R17 ;  /* 0x000000ffff093224 */ /* 0x000fe400078e0011 */
[----:B------:R-:W-:Y:S01]  /*0520*/  @P4 MOV R8, R0 ;  /* 0x0000000000084202 */ /* 0x000fe20000000f00 */
[----:B------:R-:W-:Y:S02]  /*0530*/  @P4 IMAD.MOV.U32 R9, RZ, RZ, R18 ;  /* 0x000000ffff094224 */ /* 0x000fe400078e0012 */
[----:B------:R-:W-:Y:S02]  /*0540*/  @P5 IMAD.MOV.U32 R9, RZ, RZ, R0 ;  /* 0x000000ffff095224 */ /* 0x000fe400078e0000 */
[----:B------:R-:W-:Y:S01]  /*0550*/  IMAD.MOV.U32 R20, RZ, RZ, R8 ;  /* 0x000000ffff147224 */ /* 0x000fe200078e0008 */
[----:B------:R-:W-:Y:S06]  /*0560*/  @!P6 BRA `(.L_x_6) ;  /* 0x000000000028e947 */ /* 0x000fec0003800000 */
[----:B------:R-:W-:Y:S01]  /*0570*/  @P0 IMAD.MOV.U32 R8, RZ, RZ, R6 ;  /* 0x000000ffff080224 */ /* 0x000fe200078e0006 */
[----:B------:R-:W-:Y:S01]  /*0580*/  ISETP.EQ.AND P0, PT, R10, 0x8, PT ;  /* 0x000000080a00780c */ /* 0x000fe20003f02270 */
[----:B------:R-:W-:Y:S01]  /*0590*/  @P1 IMAD.MOV.U32 R8, RZ, RZ, R14 ;  /* 0x000000ffff081224 */ /* 0x000fe200078e000e */
[----:B------:R-:W-:Y:S01]  /*05a0*/  @P2 MOV R8, R15 ;  /* 0x0000000f00082202 */ /* 0x000fe20000000f00 */
[----:B------:R-:W-:Y:S01]  /*05b0*/  @P3 IMAD.MOV.U32 R8, RZ, RZ, R16 ;  /* 0x000000ffff083224 */ /* 0x000fe200078e0010 */
[----:B------:R-:W-:Y:S01]  /*05c0*/  SHF.L.W.U32.HI R20, R9, R7, R20 ;  /* 0x0000000709147219 */ /* 0x000fe20000010e14 */
[----:B------:R-:W-:Y:S02]  /*05d0*/  @P4 IMAD.MOV.U32 R8, RZ, RZ, R17 ;  /* 0x000000ffff084224 */ /* 0x000fe400078e0011 */
[----:B------:R-:W-:-:S06]  /*05e0*/  @P5 IMAD.MOV.U32 R8, RZ, RZ, R18 ;  /* 0x000000ffff085224 */ /* 0x000fcc00078e0012 */
[----:B------:R-:W-:-:S05]  /*05f0*/  @P0 IMAD.MOV.U32 R8, RZ, RZ, R0 ;  /* 0x000000ffff080224 */ /* 0x000fca00078e0000 */
[----:B------:R-:W-:-:S07]  /*0600*/  SHF.L.W.U32.HI R9, R8, R7, R9 ;  /* 0x0000000708097219 */ /* 0x000fce0000010e09 */
.L_x_6:
[----:B------:R-:W-:Y:S05]  /*0610*/  BSYNC.RECONVERGENT B1 ;  /* 0x0000000000017941 */ /* 0x000fea0003800200 */
.L_x_5:
[C---:B------:R-:W-:Y:S01]  /*0620*/  SHF.L.W.U32.HI R7, R9.reuse, 0x2, R20 ;  /* 0x0000000209077819 */ /* 0x040fe20000010e14 */
[----:B------:R-:W-:Y:S01]  /*0630*/  UMOV UR4, 0x54442d19 ;  /* 0x54442d1900047882 */ /* 0x000fe20000000000 */
[----:B------:R-:W-:Y:S01]  /*0640*/  SHF.L.U32 R9, R9, 0x2, RZ ;  /* 0x0000000209097819 */ /* 0x000fe200000006ff */
[----:B------:R-:W-:Y:S01]  /*0650*/  UMOV UR5, 0x3bf921fb ;  /* 0x3bf921fb00057882 */ /* 0x000fe20000000000 */
[----:B------:R-:W-:Y:S02]  /*0660*/  SHF.R.S32.HI R0, RZ, 0x1f, R7 ;  /* 0x0000001fff007819 */ /* 0x000fe40000011407 */
[----:B------:R-:W-:Y:S02]  /*0670*/  ISETP.GE.AND P0, PT, R7, RZ, PT ;  /* 0x000000ff0700720c */ /* 0x000fe40003f06270 */
[C---:B------:R-:W-:Y:S02]  /*0680*/  LOP3.LUT R12, R0.reuse, R9, RZ, 0x3c, !PT ;  /* 0x00000009000c7212 */ /* 0x040fe400078e3cff */
[----:B------:R-:W-:-:S04]  /*0690*/  LOP3.LUT R13, R0, R7, RZ, 0x3c, !PT ;  /* 0x00000007000d7212 */ /* 0x000fc800078e3cff */
[----:B------:R-:W0:Y:S02]  /*06a0*/  I2F.F64.S64 R8, R12 ;  /* 0x0000000c00087312 */ /* 0x000e240000301c00 */
[----:B0-----:R-:W-:Y:S01]  /*06b0*/  DMUL R10, R8, UR4 ;  /* 0x00000004080a7c28 */ /* 0x001fe20008000000 */
[----:B------:R-:W-:-:S04]  /*06c0*/  SHF.R.U32.HI R8, RZ, 0x1e, R20 ;  /* 0x0000001eff087819 */ /* 0x000fc80000011614 */
[----:B------:R-:W-:-:S05]  /*06d0*/  LEA.HI R8, R7, R8, RZ, 0x1 ;  /* 0x0000000807087211 */ /* 0x000fca00078f08ff */
[----:B------:R-:W0:Y:S02]  /*06e0*/  F2F.F32.F64 R10, R10 ;  /* 0x0000000a000a7310 */ /* 0x000e240000301000 */
[----:B0-----:R-:W-:-:S07]  /*06f0*/  FSEL R0, -R10, R10, !P0 ;  /* 0x0000000a0a007208 */ /* 0x001fce0004000100 */
.L_x_3:
[----:B------:R-:W-:Y:S05]  /*0700*/  BSYNC.RECONVERGENT B0 ;  /* 0x0000000000007941 */ /* 0x000fea0003800200 */
.L_x_2:
[----:B------:R-:W-:Y:S01]  /*0710*/  IMAD.MOV.U32 R9, RZ, RZ, 0x3bbb989d ;  /* 0x3bbb989dff097424 */ /* 0x000fe200078e00ff */
[----:B------:R-:W-:Y:S01]  /*0720*/  LOP3.LUT R12, R8, 0x1, RZ, 0xc0, !PT ;  /* 0x00000001080c7812 */ /* 0x000fe200078ec0ff */
[----:B------:R-:W-:Y:S01]  /*0730*/  IMAD.MOV.U32 R10, RZ, RZ, 0x437c0000 ;  /* 0x437c0000ff0a7424 */ /* 0x000fe200078e00ff */
[----:B------:R-:W-:Y:S01]  /*0740*/  MOV R20, 0x3effffff ;  /* 0x3effffff00147802 */ /* 0x000fe20000000f00 */
[----:B------:R-:W-:Y:S01]  /*0750*/  FFMA.SAT R9, R4, R9, 0.5 ;  /* 0x3f00000004097423 */ /* 0x000fe20000002009 */
[----:B------:R-:W-:Y:S01]  /*0760*/  IMAD.MOV.U32 R7, RZ, RZ, 0x37cbac00 ;  /* 0x37cbac00ff077424 */ /* 0x000fe200078e00ff */
[----:B------:R-:W-:Y:S01]  /*0770*/  ISETP.NE.U32.AND P0, PT, R12, 0x1, PT ;  /* 0x000000010c00780c */ /* 0x000fe20003f05070 */
[----:B------:R-:W-:Y:S02]  /*0780*/  IMAD.MOV.U32 R12, RZ, RZ, 0x3d2aaabb ;  /* 0x3d2aaabbff0c7424 */ /* 0x000fe400078e00ff */
[----:B------:R-:W-:Y:S01]  /*0790*/  FFMA.RM R9, R9, R10, 12582913 ;  /* 0x4b40000109097423 */ /* 0x000fe2000000400a */
[C---:B------:R-:W-:Y:S01]  /*07a0*/  FMUL R10, R0.reuse, R0 ;  /* 0x00000000000a7220 */ /* 0x040fe20000400000 */
[----:B------:R-:W-:Y:S01]  /*07b0*/  FSEL R0, R0, 1, P0 ;  /* 0x3f80000000007808 */ /* 0x000fe20000000000 */
[----:B------:R-:W-:Y:S01]  /*07c0*/  BSSY.RECONVERGENT B0, `(.L_x_7) ;  /* 0x000006f000007945 */ /* 0x000fe20003800200 */
[----:B------:R-:W-:Y:S01]  /*07d0*/  FADD R13, R9, -12583039 ;  /* 0xcb40007f090d7421 */ /* 0x000fe20000000000 */
[----:B------:R-:W-:Y:S01]  /*07e0*/  FFMA R11, R10, R7, -0.0013887860113754868507 ;  /* 0xbab607ed0a0b7423 */ /* 0x000fe20000000007 */
[----:B------:R-:W-:-:S02]  /*07f0*/  FSETP.GE.AND P1, PT, |R4|, 105615, PT ;  /* 0x47ce47800400780b */ /* 0x000fc40003f26200 */
[----:B------:R-:W-:Y:S01]  /*0800*/  FFMA R19, R4, 1.4426950216293334961, -R13 ;  /* 0x3fb8aa3b04137823 */ /* 0x000fe2000000080d */
[----:B------:R-:W-:Y:S02]  /*0810*/  FSEL R13, R12, 0.0083327032625675201416, !P0 ;  /* 0x3c0885e40c0d7808 */ /* 0x000fe40004000000 */
[----:B------:R-:W-:Y:S01]  /*0820*/  FSEL R11, R11, -0.00019574658654164522886, !P0 ;  /* 0xb94d41530b0b7808 */ /* 0x000fe20004000000 */
[----:B------:R-:W-:Y:S01]  /*0830*/  FFMA R19, R4, 1.925963033500011079e-08, R19 ;  /* 0x32a5706004137823 */ /* 0x000fe20000000013 */
[----:B------:R-:W-:Y:S01]  /*0840*/  FSEL R12, -R20, -0.16666662693023681641, !P0 ;  /* 0xbe2aaaa8140c7808 */ /* 0x000fe20004000100 */
[----:B------:R-:W-:Y:S01]  /*0850*/  IMAD.MOV.U32 R20, RZ, RZ, R2 ;  /* 0x000000ffff147224 */ /* 0x000fe200078e0002 */
[----:B------:R-:W-:Y:S01]  /*0860*/  LOP3.LUT P0, RZ, R8, 0x2, RZ, 0xc0, !PT ;  /* 0x0000000208ff7812 */ /* 0x000fe2000780c0ff */
[C---:B------:R-:W-:Y:S01]  /*0870*/  FFMA R11, R10.reuse, R11, R13 ;  /* 0x0000000b0a0b7223 */ /* 0x040fe2000000000d */
[----:B------:R-:W-:Y:S01]  /*0880*/  IMAD.SHL.U32 R8, R9, 0x800000, RZ ;  /* 0x0080000009087824 */ /* 0x000fe200078e00ff */
[----:B------:R-:W0:Y:S02]  /*0890*/  MUFU.EX2 R19, R19 ;  /* 0x0000001300137308 */ /* 0x000e240000000800 */
[C---:B------:R-:W-:Y:S01]  /*08a0*/  FFMA R12, R10.reuse, R11, R12 ;  /* 0x0000000b0a0c7223 */ /* 0x040fe2000000000c */
[----:B------:R-:W-:-:S04]  /*08b0*/  FFMA R11, R10, R0, RZ ;  /* 0x000000000a0b7223 */ /* 0x000fc800000000ff */
[----:B------:R-:W-:-:S04]  /*08c0*/  FFMA R0, R11, R12, R0 ;  /* 0x0000000c0b007223 */ /* 0x000fc80000000000 */
[----:B------:R-:W-:Y:S01]  /*08d0*/  @P0 FADD R0, RZ, -R0 ;  /* 0x80000000ff000221 */ /* 0x000fe20000000000 */
[----:B0-----:R-:W-:Y:S01]  /*08e0*/  FMUL R9, R19, R8 ;  /* 0x0000000813097220 */ /* 0x001fe20000400000 */
[----:B------:R-:W-:-:S03]  /*08f0*/  IMAD.MOV.U32 R19, RZ, RZ, R3 ;  /* 0x000000ffff137224 */ /* 0x000fc600078e0003 */
[----:B------:R-:W-:Y:S01]  /*0900*/  FMUL R8, R0, R9 ;  /* 0x0000000900087220 */ /* 0x000fe20000400000 */
[----:B------:R-:W-:Y:S06]  /*0910*/  @!P1 BRA `(.L_x_8) ;  /* 0x0000000400649947 */ /* 0x000fec0003800000 */
[----:B------:R-:W-:-:S13]  /*0920*/  FSETP.NEU.AND P0, PT, |R4|, +INF , PT ;  /* 0x7f8000000400780b */ /* 0x000fda0003f0d200 */
[----:B------:R-:W-:Y:S01]  /*0930*/  @!P0 FMUL R19, RZ, R4 ;  /* 0x00000004ff138220 */ /* 0x000fe20000400000 */
[----:B------:R-:W-:Y:S01]  /*0940*/  @!P0 IMAD.MOV.U32 R20, RZ, RZ, RZ ;  /* 0x000000ffff148224 */ /* 0x000fe200078e00ff */
[----:B------:R-:W-:Y:S06]  /*0950*/  @!P0 BRA `(.L_x_8) ;  /* 0x0000000400548947 */ /* 0x000fec0003800000 */
[----:B------:R-:W-:Y:S01]  /*0960*/  SHF.L.U32 R0, R4, 0x8, RZ ;  /* 0x0000000804007819 */ /* 0x000fe200000006ff */
[----:B------:R-:W-:Y:S01]  /*0970*/  IMAD.MOV.U32 R9, RZ, RZ, RZ ;  /* 0x000000ffff097224 */ /* 0x000fe200078e00ff */
[----:B------:R-:W0:Y:S01]  /*0980*/  LDCU.64 UR8, c[0x4][URZ] ;  /* 0x01000000ff0877ac */ /* 0x000e220008000a00 */
[----:B------:R-:W-:Y:S01]  /*0990*/  IMAD.MOV.U32 R20, RZ, RZ, RZ ;  /* 0x000000ffff147224 */ /* 0x000fe200078e00ff */
[----:B------:R-:W-:Y:S01]  /*09a0*/  LOP3.LUT R19, R0, 0x80000000, RZ, 0xfc, !PT ;  /* 0x8000000000137812 */ /* 0x000fe200078efcff */
[----:B------:R-:W-:Y:S01]  /*09b0*/  UMOV UR5, URZ ;  /* 0x000000ff00057c82 */ /* 0x000fe20008000000 */
[----:B------:R-:W-:-:S05]  /*09c0*/  UMOV UR4, URZ ;  /* 0x000000ff00047c82 */ /* 0x000fca0008000000 */
.L_x_9:
        /* <DEDUP_REMOVED lines=18> */
[-C--:B------:R-:W-:Y:S01]  /*0af0*/  @P0 MOV R6, R0.reuse ;  /* 0x0000000000060202 */ /* 0x080fe20000000f00 */
[----:B------:R-:W-:Y:S01]  /*0b00*/  @P4 IMAD.MOV.U32 R17, RZ, RZ, R0 ;  /* 0x000000ffff114224 */ /* 0x000fe200078e0000 */
[----:B------:R-:W-:Y:S01]  /*0b10*/  @P5 MOV R18, R0 ;  /* 0x0000000000125202 */ /* 0x000fe20000000f00 */
[----:B------:R-:W-:-:S08]  /*0b20*/  VIADD R20, R20, 0x4 ;  /* 0x0000000414147836 */ /* 0x000fd00000000000 */
[----:B------:R-:W-:Y:S01]  /*0b30*/  @P2 IMAD.MOV.U32 R15, RZ, RZ, R0 ;  /* 0x000000ffff0f2224 */ /* 0x000fe200078e0000 */
[----:B------:R-:W-:Y:S06]  /*0b40*/  BRA.U UP0, `(.L_x_9) ;  /* 0xfffffffd00a07547 */ /* 0x000fec000b83ffff */
[----:B------:R-:W-:Y:S01]  /*0b50*/  SHF.R.U32.HI R11, RZ, 0x17, R4 ;  /* 0x00000017ff0b7819 */ /* 0x000fe20000011604 */
[----:B------:R-:W-:Y:S03]  /*0b60*/  BSSY.RECONVERGENT B1, `(.L_x_10) ;  /* 0x0000026000017945 */ /* 0x000fe60003800200 */
[C---:B------:R-:W-:Y:S01]  /*0b70*/  LOP3.LUT P6, R13, R11.reuse, 0x1f, RZ, 0xc0, !PT ;  /* 0x0000001f0b0d7812 */ /* 0x040fe200078cc0ff */
[----:B------:R-:W-:-:S05]  /*0b80*/  VIADD R0, R11, 0xffffff80 ;  /* 0xffffff800b007836 */ /* 0x000fca0000000000 */
        /* <DEDUP_REMOVED lines=8> */
[----:B------:R-:W-:Y:S01]  /*0c10*/  @P3 IMAD.MOV.U32 R0, RZ, RZ, R6 ;  /* 0x000000ffff003224 */ /* 0x000fe200078e0006 */
[C---:B------:R-:W-:Y:S01]  /*0c20*/  ISETP.EQ.AND P3, PT, R12.reuse, -0x4, PT ;  /* 0xfffffffc0c00780c */ /* 0x040fe20003f62270 */
[--C-:B------:R-:W-:Y:S01]  /*0c30*/  @P4 IMAD.MOV.U32 R0, RZ, RZ, R14.reuse ;  /* 0x000000ffff004224 */ /* 0x100fe200078e000e */
[----:B------:R-:W-:Y:S01]  /*0c40*/  @P4 MOV R10, R6 ;  /* 0x00000006000a4202 */ /* 0x000fe20000000f00 */
[----:B------:R-:W-:Y:S01]  /*0c50*/  @P0 IMAD.MOV.U32 R10, RZ, RZ, R14 ;  /* 0x000000ffff0a0224 */ /* 0x000fe200078e000e */
[----:B------:R-:W-:Y:S01]  /*0c60*/  ISETP.EQ.AND P4, PT, R12, RZ, PT ;  /* 0x000000ff0c00720c */ /* 0x000fe20003f82270 */
[--C-:B------:R-:W-:Y:S01]  /*0c70*/  @P0 IMAD.MOV.U32 R0, RZ, RZ, R15.reuse ;  /* 0x000000ffff000224 */ /* 0x100fe200078e000f */
[----:B------:R-:W-:Y:S01]  /*0c80*/  @P1 MOV R0, R16 ;  /* 0x0000001000001202 */ /* 0x000fe20000000f00 */
[----:B------:R-:W-:Y:S02]  /*0c90*/  @P1 IMAD.MOV.U32 R10, RZ, RZ, R15 ;  /* 0x000000ffff0a1224 */ /* 0x000fe400078e000f */
[----:B------:R-:W-:-:S02]  /*0ca0*/  @P2 IMAD.MOV.U32 R10, RZ, RZ, R16 ;  /* 0x000000ffff0a2224 */ /* 0x000fc400078e0010 */
[--C-:B------:R-:W-:Y:S02]  /*0cb0*/  @P2 IMAD.MOV.U32 R0, RZ, RZ, R17.reuse ;  /* 0x000000ffff002224 */ /* 0x100fe400078e0011 */
[----:B------:R-:W-:Y:S02]  /*0cc0*/  @P3 IMAD.MOV.U32 R10, RZ, RZ, R17 ;  /* 0x000000ffff0a3224 */ /* 0x000fe400078e0011 */
[----:B------:R-:W-:Y:S02]  /*0cd0*/  @P3 IMAD.MOV.U32 R0, RZ, RZ, R18 ;  /* 0x000000ffff003224 */ /* 0x000fe400078e0012 */
[----:B------:R-:W-:Y:S01]  /*0ce0*/  @P4 MOV R10, R18 ;  /* 0x00000012000a4202 */ /* 0x000fe20000000f00 */
[--C-:B------:R-:W-:Y:S02]  /*0cf0*/  @P4 IMAD.MOV.U32 R0, RZ, RZ, R9.reuse ;  /* 0x000000ffff004224 */ /* 0x100fe400078e0009 */
[----:B------:R-:W-:Y:S01]  /*0d00*/  @P5 IMAD.MOV.U32 R10, RZ, RZ, R9 ;  /* 0x000000ffff0a5224 */ /* 0x000fe200078e0009 */
        /* <DEDUP_REMOVED lines=11> */
.L_x_11:
[----:B------:R-:W-:Y:S05]  /*0dc0*/  BSYNC.RECONVERGENT B1 ;  /* 0x0000000000017941 */ /* 0x000fea0003800200 */
.L_x_10:
[C---:B------:R-:W-:Y:S01]  /*0dd0*/  SHF.L.W.U32.HI R9, R10.reuse, 0x2, R0 ;  /* 0x000000020a097819 */ /* 0x040fe20000010e00 */
[----:B------:R-:W-:Y:S01]  /*0de0*/  UMOV UR4, 0x54442d19 ;  /* 0x54442d1900047882 */ /* 0x000fe20000000000 */
[----:B------:R-:W-:Y:S01]  /*0df0*/  SHF.L.U32 R10, R10, 0x2, RZ ;  /* 0x000000020a0a7819 */ /* 0x000fe200000006ff */
[----:B------:R-:W-:Y:S01]  /*0e00*/  UMOV UR5, 0x3bf921fb ;  /* 0x3bf921fb00057882 */ /* 0x000fe20000000000 */
[----:B------:R-:W-:Y:S02]  /*0e10*/  SHF.R.S32.HI R11, RZ, 0x1f, R9 ;  /* 0x0000001fff0b7819 */ /* 0x000fe40000011409 */
[----:B------:R-:W-:Y:S02]  /*0e20*/  ISETP.GE.AND P0, PT, R9, RZ, PT ;  /* 0x000000ff0900720c */ /* 0x000fe40003f06270 */
[C---:B------:R-:W-:Y:S02]  /*0e30*/  LOP3.LUT R10, R11.reuse, R10, RZ, 0x3c, !PT ;  /* 0x0000000a0b0a7212 */ /* 0x040fe400078e3cff */
[----:B------:R-:W-:-:S02]  /*0e40*/  LOP3.LUT R11, R11, R9, RZ, 0x3c, !PT ;  /* 0x000000090b0b7212 */ /* 0x000fc400078e3cff */
[----:B------:R-:W-:-:S04]  /*0e50*/  SHF.R.U32.HI R0, RZ, 0x1e, R0 ;  /* 0x0000001eff007819 */ /* 0x000fc80000011600 */
[----:B------:R-:W0:Y:S01]  /*0e60*/  I2F.F64.S64 R10, R10 ;  /* 0x0000000a000a7312 */ /* 0x000e220000301c00 */
[----:B------:R-:W-:Y:S01]  /*0e70*/  LEA.HI R20, R9, R0, RZ, 0x1 ;  /* 0x0000000009147211 */ /* 0x000fe200078f08ff */
[----:B0-----:R-:W-:-:S10]  /*0e80*/  DMUL R12, R10, UR4 ;  /* 0x000000040a0c7c28 */ /* 0x001fd40008000000 */
[----:B------:R-:W0:Y:S02]  /*0e90*/  F2F.F32.F64 R12, R12 ;  /* 0x0000000c000c7310 */ /* 0x000e240000301000 */
[----:B0-----:R-:W-:-:S07]  /*0ea0*/  FSEL R19, -R12, R12, !P0 ;  /* 0x0000000c0c137208 */ /* 0x001fce0004000100 */
.L_x_8:
[----:B------:R-:W-:Y:S05]  /*0eb0*/  BSYNC.RECONVERGENT B0 ;  /* 0x0000000000007941 */ /* 0x000fea0003800200 */
.L_x_7:
[----:B------:R-:W-:Y:S01]  /*0ec0*/  FMUL R9, R19, R19 ;  /* 0x0000001313097220 */ /* 0x000fe20000400000 */
[----:B------:R-:W-:Y:S01]  /*0ed0*/  LOP3.LUT R0, R20, 0x1, RZ, 0xc0, !PT ;  /* 0x0000000114007812 */ /* 0x000fe200078ec0ff */
[----:B------:R-:W-:Y:S01]  /*0ee0*/  IMAD.MOV.U32 R12, RZ, RZ, 0x3c0885e4 ;  /* 0x3c0885e4ff0c7424 */ /* 0x000fe200078e00ff */
[----:B------:R-:W-:Y:S01]  /*0ef0*/  FSETP.GE.AND P2, PT, |R4|, 105615, PT ;  /* 0x47ce47800400780b */ /* 0x000fe20003f46200 */
[----:B------:R-:W-:Y:S01]  /*0f00*/  FFMA R7, R9, R7, -0.0013887860113754868507 ;  /* 0xbab607ed09077423 */ /* 0x000fe20000000007 */
[----:B------:R-:W-:Y:S01]  /*0f10*/  ISETP.NE.U32.AND P0, PT, R0, 0x1, PT ;  /* 0x000000010000780c */ /* 0x000fe20003f05070 */
[----:B------:R-:W-:Y:S01]  /*0f20*/  VIADD R0, R20, 0x1 ;  /* 0x0000000114007836 */ /* 0x000fe20000000000 */
[----:B------:R-:W-:Y:S01]  /*0f30*/  BSSY.RECONVERGENT B0, `(.L_x_12) ;  /* 0x0000066000007945 */ /* 0x000fe20003800200 */
[----:B------:R-:W-:Y:S01]  /*0f40*/  IMAD.MOV.U32 R11, RZ, RZ, 0x3e2aaaa8 ;  /* 0x3e2aaaa8ff0b7424 */ /* 0x000fe200078e00ff */
[----:B------:R-:W-:Y:S02]  /*0f50*/  FSEL R10, R7, -0.00019574658654164522886, P0 ;  /* 0xb94d4153070a7808 */ /* 0x000fe40000000000 */
[----:B------:R-:W-:-:S02]  /*0f60*/  FSEL R12, R12, 0.041666727513074874878, !P0 ;  /* 0x3d2aaabb0c0c7808 */ /* 0x000fc40004000000 */
[----:B------:R-:W-:Y:S02]  /*0f70*/  LOP3.LUT P1, RZ, R0, 0x2, RZ, 0xc0, !PT ;  /* 0x0000000200ff7812 */ /* 0x000fe4000782c0ff */
[----:B------:R-:W-:Y:S01]  /*0f80*/  FSEL R0, R19, 1, !P0 ;  /* 0x3f80000013007808 */ /* 0x000fe20004000000 */
[----:B------:R-:W-:Y:S01]  /*0f90*/  FFMA R10, R9, R10, R12 ;  /* 0x0000000a090a7223 */ /* 0x000fe2000000000c */
[----:B------:R-:W-:-:S03]  /*0fa0*/  FSEL R11, -R11, -0.4999999701976776123, !P0 ;  /* 0xbeffffff0b0b7808 */ /* 0x000fc60004000100 */
[C---:B------:R-:W-:Y:S02]  /*0fb0*/  FFMA R7, R9.reuse, R0, RZ ;  /* 0x0000000009077223 */ /* 0x040fe400000000ff */
[----:B------:R-:W-:-:S04]  /*0fc0*/  FFMA R10, R9, R10, R11 ;  /* 0x0000000a090a7223 */ /* 0x000fc8000000000b */
[----:B------:R-:W-:-:S04]  /*0fd0*/  FFMA R7, R7, R10, R0 ;  /* 0x0000000a07077223 */ /* 0x000fc80000000000 */
[----:B------:R-:W-:-:S04]  /*0fe0*/  @P1 FADD R7, RZ, -R7 ;  /* 0x80000007ff071221 */ /* 0x000fc80000000000 */
        /* <DEDUP_REMOVED lines=13> */
.L_x_14:
        /* <DEDUP_REMOVED lines=11> */
[----:B------:R-:W-:-:S02]  /*1170*/  ISETP.EQ.AND P4, PT, R12, 0x10, PT ;  /* 0x000000100c00780c */ /* 0x000fc40003f82270 */
[C---:B------:R-:W-:Y:S01]  /*1180*/  ISETP.EQ.AND P5, PT, R12.reuse, 0x14, PT ;  /* 0x000000140c00780c */ /* 0x040fe20003fa2270 */
[----:B------:R-:W-:Y:S02]  /*1190*/  VIADD R12, R12, 0x4 ;  /* 0x000000040c0c7836 */ /* 0x000fe40000000000 */
[----:B--2---:R-:W-:-:S03]  /*11a0*/  IMAD.WIDE.U32 R2, R2, R9, RZ ;  /* 0x0000000902027225 */ /* 0x004fc600078e00ff */
[----:B------:R-:W-:-:S04]  /*11b0*/  IADD3 R0, P6, PT, R2, R7, RZ ;  /* 0x0000000702007210 */ /* 0x000fc80007fde0ff */
[----:B------:R-:W-:Y:S01]  /*11c0*/  IADD3.X R7, PT, PT, R3, UR5, RZ, P6, !PT ;  /* 0x0000000503077c10 */ /* 0x000fe2000b7fe4ff */
[--C-:B------:R-:W-:Y:S01]  /*11d0*/  @P1 IMAD.MOV.U32 R14, RZ, RZ, R0.reuse ;  /* 0x000000ffff0e1224 */ /* 0x100fe200078e0000 */
[-C--:B------:R-:W-:Y:S01]  /*11e0*/  @P0 MOV R6, R0.reuse ;  /* 0x0000000000060202 */ /* 0x080fe20000000f00 */
[--C-:B------:R-:W-:Y:S01]  /*11f0*/  @P2 IMAD.MOV.U32 R15, RZ, RZ, R0.reuse ;  /* 0x000000ffff0f2224 */ /* 0x100fe200078e0000 */
[----:B------:R-:W-:Y:S01]  /*1200*/  @P5 MOV R18, R0 ;  /* 0x0000000000125202 */ /* 0x000fe20000000f00 */
[--C-:B------:R-:W-:Y:S02]  /*1210*/  @P3 IMAD.MOV.U32 R16, RZ, RZ, R0.reuse ;  /* 0x000000ffff103224 */ /* 0x100fe400078e0000 */
        /* <DEDUP_REMOVED lines=13> */
[----:B------:R-:W-:-:S03]  /*12f0*/  ISETP.EQ.AND P5, PT, R3, RZ, PT ;  /* 0x000000ff0300720c */ /* 0x000fc60003fa2270 */
[----:B------:R-:W-:Y:S02]  /*1300*/  @P3 MOV R0, R6 ;  /* 0x0000000600003202 */ /* 0x000fe40000000f00 */
[C---:B------:R-:W-:Y:S01]  /*1310*/  ISETP.EQ.AND P3, PT, R3.reuse, -0x4, PT ;  /* 0xfffffffc0300780c */ /* 0x040fe20003f62270 */
[----:B------:R-:W-:Y:S02]  /*1320*/  @P4 IMAD.MOV.U32 R2, RZ, RZ, R6 ;  /* 0x000000ffff024224 */ /* 0x000fe400078e0006 */
[--C-:B------:R-:W-:Y:S01]  /*1330*/  @P4 IMAD.MOV.U32 R0, RZ, RZ, R14.reuse ;  /* 0x000000ffff004224 */ /* 0x100fe200078e000e */
[----:B------:R-:W-:Y:S01]  /*1340*/  ISETP.EQ.AND P4, PT, R3, 0x4, PT ;  /* 0x000000040300780c */ /* 0x000fe20003f82270 */
[----:B------:R-:W-:Y:S01]  /*1350*/  @P2 IMAD.MOV.U32 R2, RZ, RZ, R14 ;  /* 0x000000ffff022224 */ /* 0x000fe200078e000e */
[----:B------:R-:W-:Y:S01]  /*1360*/  @P2 MOV R0, R15 ;  /* 0x0000000f00002202 */ /* 0x000fe20000000f00 */
[----:B------:R-:W-:Y:S02]  /*1370*/  @P1 IMAD.MOV.U32 R2, RZ, RZ, R15 ;  /* 0x000000ffff021224 */ /* 0x000fe400078e000f */
[--C-:B------:R-:W-:Y:S01]  /*1380*/  @P1 IMAD.MOV.U32 R0, RZ, RZ, R16.reuse ;  /* 0x000000ffff001224 */ /* 0x100fe200078e0010 */
[----:B------:R-:W-:Y:S01]  /*1390*/  @P0 MOV R0, R17 ;  /* 0x0000001100000202 */ /* 0x000fe20000000f00 */
[----:B------:R-:W-:-:S02]  /*13a0*/  @P0 IMAD.MOV.U32 R2, RZ, RZ, R16 ;  /* 0x000000ffff020224 */ /* 0x000fc400078e0010 */
[----:B------:R-:W-:Y:S02]  /*13b0*/  @P3 IMAD.MOV.U32 R2, RZ, RZ, R17 ;  /* 0x000000ffff023224 */ /* 0x000fe400078e0011 */
[--C-:B------:R-:W-:Y:S01]  /*13c0*/  @P3 IMAD.MOV.U32 R0, RZ, RZ, R18.reuse ;  /* 0x000000ffff003224 */ /* 0x100fe200078e0012 */
[----:B------:R-:W-:Y:S01]  /*13d0*/  @P5 MOV R0, R7 ;  /* 0x0000000700005202 */ /* 0x000fe20000000f00 */
[----:B------:R-:W-:Y:S02]  /*13e0*/  @P5 IMAD.MOV.U32 R2, RZ, RZ, R18 ;  /* 0x000000ffff025224 */ /* 0x000fe400078e0012 */
[----:B------:R-:W-:Y:S01]  /*13f0*/  @P4 IMAD.MOV.U32 R2, RZ, RZ, R7 ;  /* 0x000000ffff024224 */ /* 0x000fe200078e0007 */
[----:B------:R-:W-:Y:S06]  /*1400*/  @!P6 BRA `(.L_x_16) ;  /* 0x000000000024e947 */ /* 0x000fec0003800000 */
[----:B------:R-:W-:Y:S01]  /*1410*/  @P1 IMAD.MOV.U32 R6, RZ, RZ, R14 ;  /* 0x000000ffff061224 */ /* 0x000fe200078e000e */
[----:B------:R-:W-:Y:S01]  /*1420*/  SHF.L.W.U32.HI R0, R2, R9, R0 ;  /* 0x0000000902007219 */ /* 0x000fe20000010e00 */
[----:B------:R-:W-:Y:S01]  /*1430*/  @P0 IMAD.MOV.U32 R6, RZ, RZ, R15 ;  /* 0x000000ffff060224 */ /* 0x000fe200078e000f */
[----:B------:R-:W-:Y:S02]  /*1440*/  ISETP.EQ.AND P0, PT, R3, 0x8, PT ;  /* 0x000000080300780c */ /* 0x000fe40003f02270 */
[----:B------:R-:W-:Y:S01]  /*1450*/  @P3 MOV R6, R16 ;  /* 0x0000001000063202 */ /* 0x000fe20000000f00 */
[----:B------:R-:W-:Y:S02]  /*1460*/  @P5 IMAD.MOV.U32 R6, RZ, RZ, R17 ;  /* 0x000000ffff065224 */ /* 0x000fe400078e0011 */
[----:B------:R-:W-:-:S08]  /*1470*/  @P4 IMAD.MOV.U32 R6, RZ, RZ, R18 ;  /* 0x000000ffff064224 */ /* 0x000fd000078e0012 */
[----:B------:R-:W-:-:S05]  /*1480*/  @P0 IMAD.MOV.U32 R6, RZ, RZ, R7 ;  /* 0x000000ffff060224 */ /* 0x000fca00078e0007 */
[----:B------:R-:W-:-:S07]  /*1490*/  SHF.L.W.U32.HI R2, R6, R9, R2 ;  /* 0x0000000906027219 */ /* 0x000fce0000010e02 */
.L_x_16:
[----:B------:R-:W-:Y:S05]  /*14a0*/  BSYNC.RECONVERGENT B1 ;  /* 0x0000000000017941 */ /* 0x000fea0003800200 */
.L_x_15:
        /* <DEDUP_REMOVED lines=8> */
[----:B------:R-:W-:Y:S02]  /*1530*/  SHF.R.U32.HI R0, RZ, 0x1e, R0 ;  /* 0x0000001eff007819 */ /* 0x000fe40000011600 */
[----:B------:R-:W0:Y:S02]  /*1540*/  I2F.F64.S64 R2, R10 ;  /* 0x0000000a00027312 */ /* 0x000e240000301c00 */
[----:B0-----:R-:W-:Y:S01]  /*1550*/  DMUL R6, R2, UR4 ;  /* 0x0000000402067c28 */ /* 0x001fe20008000000 */
[----:B------:R-:W-:-:S09]  /*1560*/  LEA.HI R2, R9, R0, RZ, 0x1 ;  /* 0x0000000009027211 */ /* 0x000fd200078f08ff */
[----:B------:R-:W0:Y:S02]  /*1570*/  F2F.F32.F64 R6, R6 ;  /* 0x0000000600067310 */ /* 0x000e240000301000 */
[----:B0-----:R-:W-:-:S07]  /*1580*/  FSEL R3, -R6, R6, !P0 ;  /* 0x0000000606037208 */ /* 0x001fce0004000100 */
.L_x_13:
[----:B------:R-:W-:Y:S05]  /*1590*/  BSYNC.RECONVERGENT B0 ;  /* 0x0000000000007941 */ /* 0x000fea0003800200 */
.L_x_12:
[----:B------:R-:W-:Y:S01]  /*15a0*/  IMAD.MOV.U32 R4, RZ, RZ, R3 ;  /* 0x000000ffff047224 */ /* 0x000fe200078e0003 */
[----:B------:R-:W-:Y:S01]  /*15b0*/  LOP3.LUT R2, R2, 0x1, RZ, 0xc0, !PT ;  /* 0x0000000102027812 */ /* 0x000fe200078ec0ff */
[----:B------:R-:W-:Y:S02]  /*15c0*/  IMAD.MOV.U32 R3, RZ, RZ, 0x3c190000 ;  /* 0x3c190000ff037424 */ /* 0x000fe400078e00ff */
[C---:B------:R-:W-:Y:S01]  /*15d0*/  FMUL R0, R4.reuse, R4 ;  /* 0x0000000404007220 */ /* 0x040fe20000400000 */
[----:B------:R-:W-:Y:S02]  /*15e0*/  FSETP.NEU.AND P0, PT, |R4|, 0.00049096695147454738617, PT ;  /* 0x3a00b43c0400780b */ /* 0x000fe40003f0d200 */
[----:B------:R-:W-:Y:S01]  /*15f0*/  ISETP.NE.U32.AND P1, PT, R2, 0x1, PT ;  /* 0x000000010200780c */ /* 0x000fe20003f25070 */
[----:B------:R-:W-:-:S04]  /*1600*/  FFMA R3, R0, R3, 0.003265380859375 ;  /* 0x3b56000000037423 */ /* 0x000fc80000000003 */
[----:B------:R-:W-:-:S04]  /*1610*/  FFMA R3, R0, R3, 0.0242919921875 ;  /* 0x3cc7000000037423 */ /* 0x000fc80000000003 */
[----:B------:R-:W-:-:S04]  /*1620*/  FFMA R3, R0, R3, 0.053466796875 ;  /* 0x3d5b000000037423 */ /* 0x000fc80000000003 */
[C---:B------:R-:W-:Y:S02]  /*1630*/  FFMA R7, R0.reuse, R3, 0.13337790966033935547 ;  /* 0x3e08943800077423 */ /* 0x040fe40000000003 */
[----:B------:R-:W0:Y:S02]  /*1640*/  LDC.64 R2, c[0x0][0x380] ;  /* 0x0000e000ff027b82 */ /* 0x000e240000000a00 */
[C---:B------:R-:W-:Y:S01]  /*1650*/  FFMA R7, R0.reuse, R7, 0.33333230018615722656 ;  /* 0x3eaaaa8800077423 */ /* 0x040fe20000000007 */
[----:B------:R-:W-:-:S04]  /*1660*/  FMUL R0, R0, R4 ;  /* 0x0000000400007220 */ /* 0x000fc80000400000 */
[----:B------:R-:W-:-:S06]  /*1670*/  @P0 FFMA R4, R7, R0, R4 ;  /* 0x0000000007040223 */ /* 0x000fcc0000000004 */
[----:B------:R-:W1:Y:S01]  /*1680*/  @!P1 MUFU.RCP R4, -R4 ;  /* 0x8000000400049308 */ /* 0x000e620000001000 */
[----:B0-----:R-:W-:-:S04]  /*1690*/  IMAD.WIDE R2, R5, 0x4, R2 ;  /* 0x0000000405027825 */ /* 0x001fc800078e0202 */
[----:B-1----:R-:W-:-:S05]  /*16a0*/  FMUL R5, R8, R4 ;  /* 0x0000000408057220 */ /* 0x002fca0000400000 */
[----:B------:R-:W-:Y:S01]  /*16b0*/  STG.E desc[UR6][R2.64], R5 ;  /* 0x0000000502007986 */ /* 0x000fe2000c101906 */
[----:B------:R-:W-:Y:S05]  /*16c0*/  EXIT ;  /* 0x000000000000794d */ /* 0x000fea0003800000 */
.L_x_17:
        /* <DEDUP_REMOVED lines=11> */
.L_x_36:


//--------------------- .text._Z25scanThreadInformation0GPUPfi --------------------------
	.section	.text._Z25scanThreadInformation0GPUPfi,"ax",@progbits
	.align	128
        .global         _Z25scanThreadInformation0GPUPfi
        .type           _Z25scanThreadInformation0GPUPfi,@function
        .size           _Z25scanThreadInformation0GPUPfi,(.L_x_37 - _Z25scanThreadInformation0GPUPfi)
        .other          _Z25scanThreadInformation0GPUPfi,@"STO_CUDA_ENTRY STV_DEFAULT"
_Z25scanThreadInformation0GPUPfi:
.text._Z25scanThreadInformation0GPUPfi:
        /* <DEDUP_REMOVED lines=33> */
.L_x_20:
        /* <DEDUP_REMOVED lines=64> */
.L_x_22:
[----:B------:R-:W-:Y:S05]  /*0610*/  BSYNC.RECONVERGENT B1 ;  /* 0x0000000000017941 */ /* 0x000fea0003800200 */
.L_x_21:
        /* <DEDUP_REMOVED lines=14> */
.L_x_19:
[----:B------:R-:W-:Y:S05]  /*0700*/  BSYNC.RECONVERGENT B0 ;  /* 0x0000000000007941 */ /* 0x000fea0003800200 */
.L_x_18:
        /* <DEDUP_REMOVED lines=44> */
.L_x_25:
        /* <DEDUP_REMOVED lines=63> */
.L_x_27:
[----:B------:R-:W-:Y:S05]  /*0dc0*/  BSYNC.RECONVERGENT B1 ;  /* 0x0000000000017941 */ /* 0x000fea0003800200 */
.L_x_26:
        /* <DEDUP_REMOVED lines=14> */
.L_x_24:
[----:B------:R-:W-:Y:S05]  /*0eb0*/  BSYNC.RECONVERGENT B0 ;  /* 0x0000000000007941 */ /* 0x000fea0003800200 */
.L_x_23:
        /* <DEDUP_REMOVED lines=32> */
.L_x_30:
        /* <DEDUP_REMOVED lines=62> */
.L_x_32:
[----:B------:R-:W-:Y:S05]  /*14a0*/  BSYNC.RECONVERGENT B1 ;  /* 0x0000000000017941 */ /* 0x000fea0003800200 */
.L_x_31:
        /* <DEDUP_REMOVED lines=14> */
.L_x_29:
[----:B------:R-:W-:Y:S05]  /*1590*/  BSYNC.RECONVERGENT B0 ;  /* 0x0000000000007941 */ /* 0x000fea0003800200 */
.L_x_28:
        /* <DEDUP_REMOVED lines=19> */
.L_x_33:
        /* <DEDUP_REMOVED lines=11> */
.L_x_37:


//--------------------- .nv.global.init           --------------------------
	.section	.nv.global.init,"aw",@progbits
	.align	4
.nv.global.init:
	.type		__cudart_i2opi_f,@object
	.size		__cudart_i2opi_f,(.L_0 - __cudart_i2opi_f)
__cudart_i2opi_f:
        /*0000*/ 	.byte	0x41, 0x90, 0x43, 0x3c, 0x99, 0x95, 0x62, 0xdb, 0xc0, 0xdd, 0x34, 0xf5, 0xd1, 0x57, 0x27, 0xfc
        /*0010*/ 	.byte	0x29, 0x15, 0x44, 0x4e, 0x6e, 0x83, 0xf9, 0xa2
.L_0:


//--------------------- .nv.shared.reserved.0     --------------------------
	.section	.nv.shared.reserved.0,"aw",@nobits
	.weak		__nv_reservedSMEM_offset_0_alias
	.size		__nv_reservedSMEM_offset_0_alias, 0, 64
	.other		__nv_reservedSMEM_offset_0_alias,@"STO_CUDA_RESERVED_SHARED STV_DEFAULT"
__nv_reservedSMEM_offset_0_alias:
	.zero		0
	.zero		64


//--------------------- .nv.constant0._Z24scanBlockInformation1GPUPfi --------------------------
	.section	.nv.constant0._Z24scanBlockInformation1GPUPfi,"a",@progbits
	.sectionflags	@""
	.align	4
.nv.constant0._Z24scanBlockInformation1GPUPfi:
	.zero		908


//--------------------- .nv.constant0._Z24scanBlockInformation0GPUPfi --------------------------
	.section	.nv.constant0._Z24scanBlockInformation0GPUPfi,"a",@progbits
	.sectionflags	@""
	.align	4
.nv.constant0._Z24scanBlockInformation0GPUPfi:
	.zero		908


//--------------------- .nv.constant0._Z25scanThreadInformation1GPUPfi --------------------------
	.section	.nv.constant0._Z25scanThreadInformation1GPUPfi,"a",@progbits
	.sectionflags	@""
	.align	4
.nv.constant0._Z25scanThreadInformation1GPUPfi:
	.zero		908


//--------------------- .nv.constant0._Z25scanThreadInformation0GPUPfi --------------------------
	.section	.nv.constant0._Z25scanThreadInformation0GPUPfi,"a",@progbits
	.sectionflags	@""
	.align	4
.nv.constant0._Z25scanThreadInformation0GPUPfi:
	.zero		908


//--------------------- SYMBOLS --------------------------

	.type		.nv.reservedSmem.offset0,@object
	.size		.nv.reservedSmem.offset0,0x4
